//
// Generated by NVIDIA NVVM Compiler
//
// Compiler Build ID: CL-36424714
// Cuda compilation tools, release 13.0, V13.0.88
// Based on NVVM 20.0.0
//

.version 9.0
.target sm_100
.address_size 64

	// .globl	_Z4mm32P6float4S0_S0_iii
// _ZZ4mm32P6float4S0_S0_iiiE8A_shared has been demoted
// _ZZ4mm32P6float4S0_S0_iiiE8B_shared has been demoted

.visible .entry _Z4mm32P6float4S0_S0_iii(
	.param .u64 .ptr .align 1 _Z4mm32P6float4S0_S0_iii_param_0,
	.param .u64 .ptr .align 1 _Z4mm32P6float4S0_S0_iii_param_1,
	.param .u64 .ptr .align 1 _Z4mm32P6float4S0_S0_iii_param_2,
	.param .u32 _Z4mm32P6float4S0_S0_iii_param_3,
	.param .u32 _Z4mm32P6float4S0_S0_iii_param_4,
	.param .u32 _Z4mm32P6float4S0_S0_iii_param_5
)
{
	.reg .pred 	%p<22>;
	.reg .b32 	%r<117>;
	.reg .b32 	%f<451>;
	.reg .b64 	%rd<24>;
	// demoted variable
	.shared .align 16 .b8 _ZZ4mm32P6float4S0_S0_iiiE8A_shared[8192];
	// demoted variable
	.shared .align 16 .b8 _ZZ4mm32P6float4S0_S0_iiiE8B_shared[8192];
	ld.param.u64 	%rd4, [_Z4mm32P6float4S0_S0_iii_param_0];
	ld.param.u64 	%rd5, [_Z4mm32P6float4S0_S0_iii_param_1];
	ld.param.u32 	%r35, [_Z4mm32P6float4S0_S0_iii_param_3];
	ld.param.u32 	%r33, [_Z4mm32P6float4S0_S0_iii_param_4];
	ld.param.u32 	%r34, [_Z4mm32P6float4S0_S0_iii_param_5];
	cvta.to.global.u64 	%rd1, %rd4;
	cvta.to.global.u64 	%rd2, %rd5;
	mov.u32 	%r1, %ctaid.x;
	shl.b32 	%r36, %r1, 6;
	setp.ge.u32 	%p1, %r36, %r34;
	mov.u32 	%r37, %ctaid.y;
	shl.b32 	%r2, %r37, 6;
	setp.ge.u32 	%p2, %r2, %r35;
	or.pred  	%p3, %p1, %p2;
	@%p3 bra 	$L__BB0_21;
	shr.s32 	%r39, %r33, 31;
	shr.u32 	%r40, %r39, 30;
	add.s32 	%r41, %r33, %r40;
	shr.s32 	%r3, %r41, 2;
	shr.s32 	%r42, %r34, 31;
	shr.u32 	%r43, %r42, 30;
	add.s32 	%r44, %r34, %r43;
	shr.s32 	%r4, %r44, 2;
	mov.u32 	%r45, %ntid.x;
	mov.u32 	%r5, %tid.y;
	mov.u32 	%r6, %tid.x;
	mad.lo.s32 	%r7, %r45, %r5, %r6;
	and.b32  	%r8, %r7, 7;
	shr.u32 	%r9, %r7, 4;
	setp.lt.s32 	%p4, %r33, 1;
	mov.f32 	%f387, 0f00000000;
	mov.f32 	%f388, %f387;
	mov.f32 	%f389, %f387;
	mov.f32 	%f390, %f387;
	mov.f32 	%f391, %f387;
	mov.f32 	%f392, %f387;
	mov.f32 	%f393, %f387;
	mov.f32 	%f394, %f387;
	mov.f32 	%f395, %f387;
	mov.f32 	%f396, %f387;
	mov.f32 	%f397, %f387;
	mov.f32 	%f398, %f387;
	mov.f32 	%f399, %f387;
	mov.f32 	%f400, %f387;
	mov.f32 	%f401, %f387;
	mov.f32 	%f402, %f387;
	@%p4 bra 	$L__BB0_20;
	shr.u32 	%r47, %r7, 3;
	and.b32  	%r48, %r7, 15;
	shl.b32 	%r49, %r8, 4;
	mov.u32 	%r50, _ZZ4mm32P6float4S0_S0_iiiE8A_shared;
	add.s32 	%r51, %r50, %r49;
	shl.b32 	%r52, %r1, 4;
	or.b32  	%r10, %r48, %r52;
	shl.b32 	%r53, %r7, 4;
	and.b32  	%r54, %r53, 240;
	mov.u32 	%r55, _ZZ4mm32P6float4S0_S0_iiiE8B_shared;
	add.s32 	%r56, %r55, %r54;
	add.s32 	%r11, %r47, %r2;
	shl.b32 	%r57, %r47, 7;
	add.s32 	%r12, %r51, %r57;
	add.s32 	%r13, %r11, 32;
	shl.b32 	%r58, %r9, 8;
	add.s32 	%r14, %r56, %r58;
	shl.b32 	%r59, %r5, 7;
	add.s32 	%r15, %r50, %r59;
	mov.b32 	%r111, 0;
	mov.f32 	%f387, 0f00000000;
$L__BB0_3:
	setp.lt.s32 	%p5, %r11, %r35;
	shr.u32 	%r60, %r111, 2;
	add.s32 	%r61, %r60, %r8;
	setp.lt.s32 	%p6, %r61, %r3;
	and.pred  	%p7, %p5, %p6;
	mov.f32 	%f419, 0f00000000;
	mov.f32 	%f420, %f419;
	mov.f32 	%f421, %f419;
	mov.f32 	%f422, %f419;
	@%p7 bra 	$L__BB0_4;
	bra.uni 	$L__BB0_5;
$L__BB0_4:
	mad.lo.s32 	%r63, %r11, %r3, %r61;
	mul.wide.u32 	%rd6, %r63, 16;
	add.s64 	%rd7, %rd1, %rd6;
	ld.global.v4.f32 	{%f419, %f420, %f421, %f422}, [%rd7];
$L__BB0_5:
	setp.ge.s32 	%p8, %r61, %r3;
	setp.ge.s32 	%p9, %r13, %r35;
	st.shared.v4.f32 	[%r12], {%f419, %f420, %f421, %f422};
	mov.f32 	%f423, 0f00000000;
	or.pred  	%p10, %p9, %p8;
	mov.f32 	%f424, %f423;
	mov.f32 	%f425, %f423;
	mov.f32 	%f426, %f423;
	@%p10 bra 	$L__BB0_7;
	mad.lo.s32 	%r65, %r13, %r3, %r61;
	mul.wide.u32 	%rd8, %r65, 16;
	add.s64 	%rd9, %rd1, %rd8;
	ld.global.v4.f32 	{%f423, %f424, %f425, %f426}, [%rd9];
$L__BB0_7:
	setp.ge.s32 	%p11, %r10, %r4;
	st.shared.v4.f32 	[%r12+4096], {%f423, %f424, %f425, %f426};
	mov.u32 	%r67, %ntid.x;
	mad.lo.s32 	%r68, %r67, %r5, %r6;
	shr.u32 	%r69, %r68, 4;
	add.s32 	%r18, %r69, %r111;
	setp.ge.s32 	%p12, %r18, %r33;
	mov.f32 	%f427, 0f00000000;
	or.pred  	%p13, %p12, %p11;
	mov.f32 	%f428, %f427;
	mov.f32 	%f429, %f427;
	mov.f32 	%f430, %f427;
	@%p13 bra 	$L__BB0_9;
	mad.lo.s32 	%r70, %r18, %r4, %r10;
	mul.wide.s32 	%rd10, %r70, 16;
	add.s64 	%rd11, %rd2, %rd10;
	ld.global.v4.f32 	{%f427, %f428, %f429, %f430}, [%rd11];
$L__BB0_9:
	st.shared.v4.f32 	[%r14], {%f427, %f428, %f429, %f430};
	add.s32 	%r19, %r18, 16;
	setp.ge.s32 	%p15, %r19, %r33;
	mov.f32 	%f431, 0f00000000;
	or.pred  	%p16, %p15, %p11;
	mov.f32 	%f432, %f431;
	mov.f32 	%f433, %f431;
	mov.f32 	%f434, %f431;
	@%p16 bra 	$L__BB0_11;
	mad.lo.s32 	%r72, %r19, %r4, %r10;
	mul.wide.s32 	%rd12, %r72, 16;
	add.s64 	%rd13, %rd2, %rd12;
	ld.global.v4.f32 	{%f431, %f432, %f433, %f434}, [%rd13];
$L__BB0_11:
	shl.b32 	%r74, %r6, 4;
	mov.u32 	%r75, _ZZ4mm32P6float4S0_S0_iiiE8B_shared;
	add.s32 	%r76, %r74, %r75;
	add.s32 	%r112, %r76, 1024;
	st.shared.v4.f32 	[%r14+4096], {%f431, %f432, %f433, %f434};
	bar.sync 	0;
	mov.b32 	%r113, 16;
$L__BB0_12:
	add.s32 	%r77, %r15, %r113;
	ld.shared.v4.f32 	{%f115, %f116, %f117, %f118}, [%r77+-16];
	ld.shared.v4.f32 	{%f119, %f120, %f121, %f122}, [%r112+-1024];
	fma.rn.f32 	%f123, %f115, %f119, %f402;
	fma.rn.f32 	%f124, %f115, %f120, %f401;
	fma.rn.f32 	%f125, %f115, %f121, %f400;
	fma.rn.f32 	%f126, %f115, %f122, %f399;
	ld.shared.v4.f32 	{%f127, %f128, %f129, %f130}, [%r112+-768];
	fma.rn.f32 	%f131, %f116, %f127, %f123;
	fma.rn.f32 	%f132, %f116, %f128, %f124;
	fma.rn.f32 	%f133, %f116, %f129, %f125;
	fma.rn.f32 	%f134, %f116, %f130, %f126;
	ld.shared.v4.f32 	{%f135, %f136, %f137, %f138}, [%r112+-512];
	fma.rn.f32 	%f139, %f117, %f135, %f131;
	fma.rn.f32 	%f140, %f117, %f136, %f132;
	fma.rn.f32 	%f141, %f117, %f137, %f133;
	fma.rn.f32 	%f142, %f117, %f138, %f134;
	ld.shared.v4.f32 	{%f143, %f144, %f145, %f146}, [%r112+-256];
	fma.rn.f32 	%f147, %f118, %f143, %f139;
	fma.rn.f32 	%f148, %f118, %f144, %f140;
	fma.rn.f32 	%f149, %f118, %f145, %f141;
	fma.rn.f32 	%f150, %f118, %f146, %f142;
	ld.shared.v4.f32 	{%f151, %f152, %f153, %f154}, [%r77];
	ld.shared.v4.f32 	{%f155, %f156, %f157, %f158}, [%r112];
	fma.rn.f32 	%f159, %f151, %f155, %f147;
	fma.rn.f32 	%f160, %f151, %f156, %f148;
	fma.rn.f32 	%f161, %f151, %f157, %f149;
	fma.rn.f32 	%f162, %f151, %f158, %f150;
	ld.shared.v4.f32 	{%f163, %f164, %f165, %f166}, [%r112+256];
	fma.rn.f32 	%f167, %f152, %f163, %f159;
	fma.rn.f32 	%f168, %f152, %f164, %f160;
	fma.rn.f32 	%f169, %f152, %f165, %f161;
	fma.rn.f32 	%f170, %f152, %f166, %f162;
	ld.shared.v4.f32 	{%f171, %f172, %f173, %f174}, [%r112+512];
	fma.rn.f32 	%f175, %f153, %f171, %f167;
	fma.rn.f32 	%f176, %f153, %f172, %f168;
	fma.rn.f32 	%f177, %f153, %f173, %f169;
	fma.rn.f32 	%f178, %f153, %f174, %f170;
	ld.shared.v4.f32 	{%f179, %f180, %f181, %f182}, [%r112+768];
	fma.rn.f32 	%f402, %f154, %f179, %f175;
	fma.rn.f32 	%f401, %f154, %f180, %f176;
	fma.rn.f32 	%f400, %f154, %f181, %f177;
	fma.rn.f32 	%f399, %f154, %f182, %f178;
	add.s32 	%r113, %r113, 32;
	add.s32 	%r112, %r112, 2048;
	setp.ne.s32 	%p17, %r113, 144;
	@%p17 bra 	$L__BB0_12;
	mov.b32 	%r114, 0;
$L__BB0_14:
	shl.b32 	%r79, %r114, 4;
	add.s32 	%r80, %r15, %r79;
	ld.shared.v4.f32 	{%f183, %f184, %f185, %f186}, [%r80+2048];
	shl.b32 	%r81, %r114, 10;
	mov.u32 	%r82, _ZZ4mm32P6float4S0_S0_iiiE8B_shared;
	add.s32 	%r83, %r82, %r81;
	shl.b32 	%r84, %r6, 4;
	add.s32 	%r85, %r83, %r84;
	ld.shared.v4.f32 	{%f187, %f188, %f189, %f190}, [%r85];
	fma.rn.f32 	%f191, %f183, %f187, %f398;
	fma.rn.f32 	%f192, %f183, %f188, %f397;
	fma.rn.f32 	%f193, %f183, %f189, %f396;
	fma.rn.f32 	%f194, %f183, %f190, %f395;
	ld.shared.v4.f32 	{%f195, %f196, %f197, %f198}, [%r85+256];
	fma.rn.f32 	%f199, %f184, %f195, %f191;
	fma.rn.f32 	%f200, %f184, %f196, %f192;
	fma.rn.f32 	%f201, %f184, %f197, %f193;
	fma.rn.f32 	%f202, %f184, %f198, %f194;
	ld.shared.v4.f32 	{%f203, %f204, %f205, %f206}, [%r85+512];
	fma.rn.f32 	%f207, %f185, %f203, %f199;
	fma.rn.f32 	%f208, %f185, %f204, %f200;
	fma.rn.f32 	%f209, %f185, %f205, %f201;
	fma.rn.f32 	%f210, %f185, %f206, %f202;
	ld.shared.v4.f32 	{%f211, %f212, %f213, %f214}, [%r85+768];
	fma.rn.f32 	%f215, %f186, %f211, %f207;
	fma.rn.f32 	%f216, %f186, %f212, %f208;
	fma.rn.f32 	%f217, %f186, %f213, %f209;
	fma.rn.f32 	%f218, %f186, %f214, %f210;
	ld.shared.v4.f32 	{%f219, %f220, %f221, %f222}, [%r80+2064];
	ld.shared.v4.f32 	{%f223, %f224, %f225, %f226}, [%r85+1024];
	fma.rn.f32 	%f227, %f219, %f223, %f215;
	fma.rn.f32 	%f228, %f219, %f224, %f216;
	fma.rn.f32 	%f229, %f219, %f225, %f217;
	fma.rn.f32 	%f230, %f219, %f226, %f218;
	ld.shared.v4.f32 	{%f231, %f232, %f233, %f234}, [%r85+1280];
	fma.rn.f32 	%f235, %f220, %f231, %f227;
	fma.rn.f32 	%f236, %f220, %f232, %f228;
	fma.rn.f32 	%f237, %f220, %f233, %f229;
	fma.rn.f32 	%f238, %f220, %f234, %f230;
	ld.shared.v4.f32 	{%f239, %f240, %f241, %f242}, [%r85+1536];
	fma.rn.f32 	%f243, %f221, %f239, %f235;
	fma.rn.f32 	%f244, %f221, %f240, %f236;
	fma.rn.f32 	%f245, %f221, %f241, %f237;
	fma.rn.f32 	%f246, %f221, %f242, %f238;
	ld.shared.v4.f32 	{%f247, %f248, %f249, %f250}, [%r85+1792];
	fma.rn.f32 	%f398, %f222, %f247, %f243;
	fma.rn.f32 	%f397, %f222, %f248, %f244;
	fma.rn.f32 	%f396, %f222, %f249, %f245;
	fma.rn.f32 	%f395, %f222, %f250, %f246;
	add.s32 	%r114, %r114, 2;
	setp.ne.s32 	%p18, %r114, 8;
	@%p18 bra 	$L__BB0_14;
	mov.b32 	%r115, 0;
$L__BB0_16:
	shl.b32 	%r87, %r115, 4;
	add.s32 	%r88, %r15, %r87;
	ld.shared.v4.f32 	{%f251, %f252, %f253, %f254}, [%r88+4096];
	shl.b32 	%r89, %r115, 10;
	mov.u32 	%r90, _ZZ4mm32P6float4S0_S0_iiiE8B_shared;
	add.s32 	%r91, %r90, %r89;
	shl.b32 	%r92, %r6, 4;
	add.s32 	%r93, %r91, %r92;
	ld.shared.v4.f32 	{%f255, %f256, %f257, %f258}, [%r93];
	fma.rn.f32 	%f259, %f251, %f255, %f394;
	fma.rn.f32 	%f260, %f251, %f256, %f393;
	fma.rn.f32 	%f261, %f251, %f257, %f392;
	fma.rn.f32 	%f262, %f251, %f258, %f391;
	ld.shared.v4.f32 	{%f263, %f264, %f265, %f266}, [%r93+256];
	fma.rn.f32 	%f267, %f252, %f263, %f259;
	fma.rn.f32 	%f268, %f252, %f264, %f260;
	fma.rn.f32 	%f269, %f252, %f265, %f261;
	fma.rn.f32 	%f270, %f252, %f266, %f262;
	ld.shared.v4.f32 	{%f271, %f272, %f273, %f274}, [%r93+512];
	fma.rn.f32 	%f275, %f253, %f271, %f267;
	fma.rn.f32 	%f276, %f253, %f272, %f268;
	fma.rn.f32 	%f277, %f253, %f273, %f269;
	fma.rn.f32 	%f278, %f253, %f274, %f270;
	ld.shared.v4.f32 	{%f279, %f280, %f281, %f282}, [%r93+768];
	fma.rn.f32 	%f283, %f254, %f279, %f275;
	fma.rn.f32 	%f284, %f254, %f280, %f276;
	fma.rn.f32 	%f285, %f254, %f281, %f277;
	fma.rn.f32 	%f286, %f254, %f282, %f278;
	ld.shared.v4.f32 	{%f287, %f288, %f289, %f290}, [%r88+4112];
	ld.shared.v4.f32 	{%f291, %f292, %f293, %f294}, [%r93+1024];
	fma.rn.f32 	%f295, %f287, %f291, %f283;
	fma.rn.f32 	%f296, %f287, %f292, %f284;
	fma.rn.f32 	%f297, %f287, %f293, %f285;
	fma.rn.f32 	%f298, %f287, %f294, %f286;
	ld.shared.v4.f32 	{%f299, %f300, %f301, %f302}, [%r93+1280];
	fma.rn.f32 	%f303, %f288, %f299, %f295;
	fma.rn.f32 	%f304, %f288, %f300, %f296;
	fma.rn.f32 	%f305, %f288, %f301, %f297;
	fma.rn.f32 	%f306, %f288, %f302, %f298;
	ld.shared.v4.f32 	{%f307, %f308, %f309, %f310}, [%r93+1536];
	fma.rn.f32 	%f311, %f289, %f307, %f303;
	fma.rn.f32 	%f312, %f289, %f308, %f304;
	fma.rn.f32 	%f313, %f289, %f309, %f305;
	fma.rn.f32 	%f314, %f289, %f310, %f306;
	ld.shared.v4.f32 	{%f315, %f316, %f317, %f318}, [%r93+1792];
	fma.rn.f32 	%f394, %f290, %f315, %f311;
	fma.rn.f32 	%f393, %f290, %f316, %f312;
	fma.rn.f32 	%f392, %f290, %f317, %f313;
	fma.rn.f32 	%f391, %f290, %f318, %f314;
	add.s32 	%r115, %r115, 2;
	setp.ne.s32 	%p19, %r115, 8;
	@%p19 bra 	$L__BB0_16;
	mov.b32 	%r116, 0;
$L__BB0_18:
	shl.b32 	%r95, %r116, 4;
	add.s32 	%r96, %r15, %r95;
	ld.shared.v4.f32 	{%f319, %f320, %f321, %f322}, [%r96+6144];
	shl.b32 	%r97, %r116, 10;
	mov.u32 	%r98, _ZZ4mm32P6float4S0_S0_iiiE8B_shared;
	add.s32 	%r99, %r98, %r97;
	shl.b32 	%r100, %r6, 4;
	add.s32 	%r101, %r99, %r100;
	ld.shared.v4.f32 	{%f323, %f324, %f325, %f326}, [%r101];
	fma.rn.f32 	%f327, %f319, %f323, %f390;
	fma.rn.f32 	%f328, %f319, %f324, %f389;
	fma.rn.f32 	%f329, %f319, %f325, %f388;
	fma.rn.f32 	%f330, %f319, %f326, %f387;
	ld.shared.v4.f32 	{%f331, %f332, %f333, %f334}, [%r101+256];
	fma.rn.f32 	%f335, %f320, %f331, %f327;
	fma.rn.f32 	%f336, %f320, %f332, %f328;
	fma.rn.f32 	%f337, %f320, %f333, %f329;
	fma.rn.f32 	%f338, %f320, %f334, %f330;
	ld.shared.v4.f32 	{%f339, %f340, %f341, %f342}, [%r101+512];
	fma.rn.f32 	%f343, %f321, %f339, %f335;
	fma.rn.f32 	%f344, %f321, %f340, %f336;
	fma.rn.f32 	%f345, %f321, %f341, %f337;
	fma.rn.f32 	%f346, %f321, %f342, %f338;
	ld.shared.v4.f32 	{%f347, %f348, %f349, %f350}, [%r101+768];
	fma.rn.f32 	%f351, %f322, %f347, %f343;
	fma.rn.f32 	%f352, %f322, %f348, %f344;
	fma.rn.f32 	%f353, %f322, %f349, %f345;
	fma.rn.f32 	%f354, %f322, %f350, %f346;
	ld.shared.v4.f32 	{%f355, %f356, %f357, %f358}, [%r96+6160];
	ld.shared.v4.f32 	{%f359, %f360, %f361, %f362}, [%r101+1024];
	fma.rn.f32 	%f363, %f355, %f359, %f351;
	fma.rn.f32 	%f364, %f355, %f360, %f352;
	fma.rn.f32 	%f365, %f355, %f361, %f353;
	fma.rn.f32 	%f366, %f355, %f362, %f354;
	ld.shared.v4.f32 	{%f367, %f368, %f369, %f370}, [%r101+1280];
	fma.rn.f32 	%f371, %f356, %f367, %f363;
	fma.rn.f32 	%f372, %f356, %f368, %f364;
	fma.rn.f32 	%f373, %f356, %f369, %f365;
	fma.rn.f32 	%f374, %f356, %f370, %f366;
	ld.shared.v4.f32 	{%f375, %f376, %f377, %f378}, [%r101+1536];
	fma.rn.f32 	%f379, %f357, %f375, %f371;
	fma.rn.f32 	%f380, %f357, %f376, %f372;
	fma.rn.f32 	%f381, %f357, %f377, %f373;
	fma.rn.f32 	%f382, %f357, %f378, %f374;
	ld.shared.v4.f32 	{%f383, %f384, %f385, %f386}, [%r101+1792];
	fma.rn.f32 	%f390, %f358, %f383, %f379;
	fma.rn.f32 	%f389, %f358, %f384, %f380;
	fma.rn.f32 	%f388, %f358, %f385, %f381;
	fma.rn.f32 	%f387, %f358, %f386, %f382;
	add.s32 	%r116, %r116, 2;
	setp.ne.s32 	%p20, %r116, 8;
	@%p20 bra 	$L__BB0_18;
	bar.sync 	0;
	add.s32 	%r111, %r111, 32;
	setp.lt.s32 	%p21, %r111, %r33;
	@%p21 bra 	$L__BB0_3;
$L__BB0_20:
	ld.param.u64 	%rd23, [_Z4mm32P6float4S0_S0_iii_param_2];
	cvta.to.global.u64 	%rd14, %rd23;
	add.s32 	%r102, %r2, %r5;
	shl.b32 	%r103, %r1, 4;
	add.s32 	%r104, %r103, %r6;
	mad.lo.s32 	%r105, %r102, %r4, %r104;
	mul.wide.s32 	%rd15, %r105, 16;
	add.s64 	%rd16, %rd14, %rd15;
	st.global.v4.f32 	[%rd16], {%f402, %f401, %f400, %f399};
	shl.b32 	%r106, %r4, 4;
	add.s32 	%r107, %r105, %r106;
	mul.wide.s32 	%rd17, %r107, 16;
	add.s64 	%rd18, %rd14, %rd17;
	st.global.v4.f32 	[%rd18], {%f398, %f397, %f396, %f395};
	shl.b32 	%r108, %r4, 5;
	add.s32 	%r109, %r105, %r108;
	mul.wide.s32 	%rd19, %r109, 16;
	add.s64 	%rd20, %rd14, %rd19;
	st.global.v4.f32 	[%rd20], {%f394, %f393, %f392, %f391};
	add.s32 	%r110, %r109, %r106;
	mul.wide.s32 	%rd21, %r110, 16;
	add.s64 	%rd22, %rd14, %rd21;
	st.global.v4.f32 	[%rd22], {%f390, %f389, %f388, %f387};
$L__BB0_21:
	ret;

}


// ===== COMPILED SASS (sm_100) =====

	.target	sm_100

	.elftype	@"ET_EXEC"


//--------------------- .note.nv.tkinfo           --------------------------
	.section	.note.nv.tkinfo,"",@"SHT_NOTE"
	.sectionflags	@"SHF_NOTE_NV_TKINFO"
	.tkinfo
        /*0018*/ 	.word	0x00000002
        /*0030*/ 	.string	""
        /*0030*/ 	.string	"ptxas"
        /*0030*/ 	.string	"Cuda compilation tools, release 13.0, V13.0.88"
        /*0030*/ 	.string	"Build cuda_13.0.r13.0/compiler.36424714_0"
        /*0030*/ 	.string	"-arch sm_100 -m 64 "



//--------------------- .note.nv.cuinfo           --------------------------
	.section	.note.nv.cuinfo,"",@"SHT_NOTE"
	.sectionflags	@"SHF_NOTE_NV_CUINFO"
        /*0018*/ 	.short	0x0002
        /*001a*/ 	.short	0x0064
        /*001c*/ 	.short	0x0082
	.zero		2


//--------------------- .nv.info                  --------------------------
	.section	.nv.info,"",@"SHT_CUDA_INFO"
	.align	4


	//----- nvinfo : EIATTR_REGCOUNT
	.align		4
        /*0000*/ 	.byte	0x04, 0x2f
        /*0002*/ 	.short	(.L_1 - .L_0)
	.align		4
.L_0:
        /*0004*/ 	.word	index@(_Z4mm32P6float4S0_S0_iii)
        /*0008*/ 	.word	0x00000040


	//----- nvinfo : EIATTR_FRAME_SIZE
	.align		4
.L_1:
        /*000c*/ 	.byte	0x04, 0x11
        /*000e*/ 	.short	(.L_3 - .L_2)
	.align		4
.L_2:
        /*0010*/ 	.word	index@(_Z4mm32P6float4S0_S0_iii)
        /*0014*/ 	.word	0x00000000


	//----- nvinfo : EIATTR_MIN_STACK_SIZE
	.align		4
.L_3:
        /*0018*/ 	.byte	0x04, 0x12
        /*001a*/ 	.short	(.L_5 - .L_4)
	.align		4
.L_4:
        /*001c*/ 	.word	index@(_Z4mm32P6float4S0_S0_iii)
        /*0020*/ 	.word	0x00000000
.L_5:


//--------------------- .nv.compat                --------------------------
	.section	.nv.compat,"",@"SHT_CUDA_COMPAT_INFO"
	.align	4
        /*0000*/ 	.byte	0x02, 0x09, 0x00, 0x00, 0x02, 0x02, 0x01, 0x00, 0x02, 0x05, 0x05, 0x00, 0x03, 0x07, 0x01, 0x01
        /*0010*/ 	.byte	0x02, 0x03, 0x00, 0x00, 0x02, 0x06, 0x01, 0x00, 0x04, 0x0b, 0x08, 0x00, 0x09, 0x00, 0x00, 0x00
        /*0020*/ 	.byte	0x00, 0x00, 0x00, 0x00


//--------------------- .nv.info._Z4mm32P6float4S0_S0_iii --------------------------
	.section	.nv.info._Z4mm32P6float4S0_S0_iii,"",@"SHT_CUDA_INFO"
	.sectionflags	@""
	.align	4


	//----- nvinfo : EIATTR_CUDA_API_VERSION
	.align		4
        /*0000*/ 	.byte	0x04, 0x37
        /*0002*/ 	.short	(.L_7 - .L_6)
.L_6:
        /*0004*/ 	.word	0x00000082


	//----- nvinfo : EIATTR_KPARAM_INFO
	.align		4
.L_7:
        /*0008*/ 	.byte	0x04, 0x17
        /*000a*/ 	.short	(.L_9 - .L_8)
.L_8:
        /*000c*/ 	.word	0x00000000
        /*0010*/ 	.short	0x0005
        /*0012*/ 	.short	0x0020
        /*0014*/ 	.byte	0x00, 0xf0, 0x11, 0x00


	//----- nvinfo : EIATTR_KPARAM_INFO
	.align		4
.L_9:
        /*0018*/ 	.byte	0x04, 0x17
        /*001a*/ 	.short	(.L_11 - .L_10)
.L_10:
        /*001c*/ 	.word	0x00000000
        /*0020*/ 	.short	0x0004
        /*0022*/ 	.short	0x001c
        /*0024*/ 	.byte	0x00, 0xf0, 0x11, 0x00


	//----- nvinfo : EIATTR_KPARAM_INFO
	.align		4
.L_11:
        /*0028*/ 	.byte	0x04, 0x17
        /*002a*/ 	.short	(.L_13 - .L_12)
.L_12:
        /*002c*/ 	.word	0x00000000
        /*0030*/ 	.short	0x0003
        /*0032*/ 	.short	0x0018
        /*0034*/ 	.byte	0x00, 0xf0, 0x11, 0x00


	//----- nvinfo : EIATTR_KPARAM_INFO
	.align		4
.L_13:
        /*0038*/ 	.byte	0x04, 0x17
        /*003a*/ 	.short	(.L_15 - .L_14)
.L_14:
        /*003c*/ 	.word	0x00000000
        /*0040*/ 	.short	0x0002
        /*0042*/ 	.short	0x0010
        /*0044*/ 	.byte	0x00, 0xf5, 0x21, 0x00


	//----- nvinfo : EIATTR_KPARAM_INFO
	.align		4
.L_15:
        /*0048*/ 	.byte	0x04, 0x17
        /*004a*/ 	.short	(.L_17 - .L_16)
.L_16:
        /*004c*/ 	.word	0x00000000
        /*0050*/ 	.short	0x0001
        /*0052*/ 	.short	0x0008
        /*0054*/ 	.byte	0x00, 0xf5, 0x21, 0x00


	//----- nvinfo : EIATTR_KPARAM_INFO
	.align		4
.L_17:
        /*0058*/ 	.byte	0x04, 0x17
        /*005a*/ 	.short	(.L_19 - .L_18)
.L_18:
        /*005c*/ 	.word	0x00000000
        /*0060*/ 	.short	0x0000
        /*0062*/ 	.short	0x0000
        /*0064*/ 	.byte	0x00, 0xf5, 0x21, 0x00


	//----- nvinfo : EIATTR_SPARSE_MMA_MASK
	.align		4
.L_19:
        /*0068*/ 	.byte	0x03, 0x50
        /*006a*/ 	.short	0x0000


	//----- nvinfo : EIATTR_MAXREG_COUNT
	.align		4
        /*006c*/ 	.byte	0x03, 0x1b
        /*006e*/ 	.short	0x00ff


	//----- nvinfo : EIATTR_NUM_BARRIERS
	.align		4
        /*0070*/ 	.byte	0x02, 0x4c
        /*0072*/ 	.byte	0x01
	.zero		1


	//----- nvinfo : EIATTR_MERCURY_ISA_VERSION
	.align		4
        /*0074*/ 	.byte	0x03, 0x5f
        /*0076*/ 	.short	0x0101


	//----- nvinfo : EIATTR_VRC_CTA_INIT_COUNT
	.align		4
        /*0078*/ 	.byte	0x02, 0x4a
	.zero		1
	.zero		1


	//----- nvinfo : EIATTR_EXIT_INSTR_OFFSETS
	.align		4
        /*007c*/ 	.byte	0x04, 0x1c
        /*007e*/ 	.short	(.L_21 - .L_20)


	//   ....[0]....
.L_20:
        /*0080*/ 	.word	0x00000090


	//   ....[1]....
        /*0084*/ 	.word	0x00002d20


	//----- nvinfo : EIATTR_CBANK_PARAM_SIZE
	.align		4
.L_21:
        /*0088*/ 	.byte	0x03, 0x19
        /*008a*/ 	.short	0x0024


	//----- nvinfo : EIATTR_PARAM_CBANK
	.align		4
        /*008c*/ 	.byte	0x04, 0x0a
        /*008e*/ 	.short	(.L_23 - .L_22)
	.align		4
.L_22:
        /*0090*/ 	.word	index@(.nv.constant0._Z4mm32P6float4S0_S0_iii)
        /*0094*/ 	.short	0x0380
        /*0096*/ 	.short	0x0024


	//----- nvinfo : EIATTR_SW_WAR
	.align		4
.L_23:
        /*0098*/ 	.byte	0x04, 0x36
        /*009a*/ 	.short	(.L_25 - .L_24)
.L_24:
        /*009c*/ 	.word	0x00000008
.L_25:


//--------------------- .nv.callgraph             --------------------------
	.section	.nv.callgraph,"",@"SHT_CUDA_CALLGRAPH"
	.align	4
	.sectionentsize	8
	.align		4
        /*0000*/ 	.word	0x00000000
	.align		4
        /*0004*/ 	.word	0xffffffff
	.align		4
        /*0008*/ 	.word	0x00000000
	.align		4
        /*000c*/ 	.word	0xfffffffe
	.align		4
        /*0010*/ 	.word	0x00000000
	.align		4
        /*0014*/ 	.word	0xfffffffd
	.align		4
        /*0018*/ 	.word	0x00000000
	.align		4
        /*001c*/ 	.word	0xfffffffc


//--------------------- .text._Z4mm32P6float4S0_S0_iii --------------------------
	.section	.text._Z4mm32P6float4S0_S0_iii,"ax",@progbits
	.align	128
        .global         _Z4mm32P6float4S0_S0_iii
        .type           _Z4mm32P6float4S0_S0_iii,@function
        .size           _Z4mm32P6float4S0_S0_iii,(.L_x_3 - _Z4mm32P6float4S0_S0_iii)
        .other          _Z4mm32P6float4S0_S0_iii,@"STO_CUDA_ENTRY STV_DEFAULT"
_Z4mm32P6float4S0_S0_iii:
.text._Z4mm32P6float4S0_S0_iii:
[----:B------:R-:W-:Y:S01]  /*0000*/  LDC R1, c[0x0][0x37c] ;  /* 0x0000df00ff017b82 */ /* 0x000fe20000000800 */
[----:B------:R-:W0:Y:S07]  /*0010*/  S2R R5, SR_CTAID.X ;  /* 0x0000000000057919 */ /* 0x000e2e0000002500 */
[----:B------:R-:W1:Y:S08]  /*0020*/  S2UR UR4, SR_CTAID.Y ;  /* 0x00000000000479c3 */ /* 0x000e700000002600 */
[----:B------:R-:W2:Y:S08]  /*0030*/  LDC R2, c[0x0][0x398] ;  /* 0x0000e600ff027b82 */ /* 0x000eb00000000800 */
[----:B------:R-:W3:Y:S01]  /*0040*/  LDC R55, c[0x0][0x3a0] ;  /* 0x0000e800ff377b82 */ /* 0x000ee20000000800 */
[----:B-1----:R-:W-:Y:S01]  /*0050*/  USHF.L.U32 UR4, UR4, 0x6, URZ ;  /* 0x0000000604047899 */ /* 0x002fe200080006ff */
[----:B0-----:R-:W-:-:S05]  /*0060*/  SHF.L.U32 R0, R5, 0x6, RZ ;  /* 0x0000000605007819 */ /* 0x001fca00000006ff */
[----:B--2---:R-:W-:-:S04]  /*0070*/  ISETP.LE.U32.AND P0, PT, R2, UR4, PT ;  /* 0x0000000402007c0c */ /* 0x004fc8000bf03070 */
[----:B---3--:R-:W-:-:S13]  /*0080*/  ISETP.GE.U32.OR P0, PT, R0, R55, P0 ;  /* 0x000000370000720c */ /* 0x008fda0000706470 */
[----:B------:R-:W-:Y:S05]  /*0090*/  @P0 EXIT ;  /* 0x000000000000094d */ /* 0x000fea0003800000 */
[----:B------:R-:W0:Y:S01]  /*00a0*/  LDCU UR9, c[0x0][0x39c] ;  /* 0x00007380ff0977ac */ /* 0x000e220008000800 */
[----:B------:R-:W-:Y:S01]  /*00b0*/  SHF.R.S32.HI R0, RZ, 0x1f, R55 ;  /* 0x0000001fff007819 */ /* 0x000fe20000011437 */
[----:B------:R-:W1:Y:S01]  /*00c0*/  S2R R2, SR_TID.X ;  /* 0x0000000000027919 */ /* 0x000e620000002100 */
[----:B------:R-:W-:Y:S02]  /*00d0*/  CS2R R22, SRZ ;  /* 0x0000000000167805 */ /* 0x000fe4000001ff00 */
[----:B------:R-:W-:Y:S02]  /*00e0*/  CS2R R20, SRZ ;  /* 0x0000000000147805 */ /* 0x000fe4000001ff00 */
[----:B------:R-:W-:Y:S02]  /*00f0*/  LEA.HI R55, R0, R55, RZ, 0x2 ;  /* 0x0000003700377211 */ /* 0x000fe400078f10ff */
[----:B------:R-:W-:Y:S01]  /*0100*/  CS2R R18, SRZ ;  /* 0x0000000000127805 */ /* 0x000fe2000001ff00 */
[----:B------:R-:W2:Y:S01]  /*0110*/  S2R R0, SR_TID.Y ;  /* 0x0000000000007919 */ /* 0x000ea20000002200 */
[----:B------:R-:W-:-:S02]  /*0120*/  CS2R R16, SRZ ;  /* 0x0000000000107805 */ /* 0x000fc4000001ff00 */
[----:B------:R-:W-:Y:S02]  /*0130*/  CS2R R14, SRZ ;  /* 0x00000000000e7805 */ /* 0x000fe4000001ff00 */
[----:B------:R-:W-:Y:S02]  /*0140*/  CS2R R12, SRZ ;  /* 0x00000000000c7805 */ /* 0x000fe4000001ff00 */
[----:B------:R-:W-:Y:S02]  /*0150*/  CS2R R46, SRZ ;  /* 0x00000000002e7805 */ /* 0x000fe4000001ff00 */
[----:B------:R-:W-:Y:S02]  /*0160*/  CS2R R44, SRZ ;  /* 0x00000000002c7805 */ /* 0x000fe4000001ff00 */
[----:B------:R-:W-:Y:S01]  /*0170*/  SHF.R.S32.HI R55, RZ, 0x2, R55 ;  /* 0x00000002ff377819 */ /* 0x000fe20000011437 */
[----:B------:R-:W3:Y:S01]  /*0180*/  LDCU.64 UR10, c[0x0][0x358] ;  /* 0x00006b00ff0a77ac */ /* 0x000ee20008000a00 */
[----:B0-----:R-:W-:Y:S01]  /*0190*/  UISETP.GE.AND UP0, UPT, UR9, 0x1, UPT ;  /* 0x000000010900788c */ /* 0x001fe2000bf06270 */
[----:B------:R-:W0:Y:S08]  /*01a0*/  LDCU UR5, c[0x0][0x360] ;  /* 0x00006c00ff0577ac */ /* 0x000e300008000800 */
[----:B------:R-:W-:Y:S05]  /*01b0*/  BRA.U !UP0, `(.L_x_0) ;  /* 0x00000029089c7547 */ /* 0x000fea000b800000 */
[----:B------:R-:W4:Y:S01]  /*01c0*/  S2UR UR7, SR_CgaCtaId ;  /* 0x00000000000779c3 */ /* 0x000f220000008800 */
[----:B012---:R-:W-:Y:S01]  /*01d0*/  IMAD R3, R0, UR5, R2 ;  /* 0x0000000500037c24 */ /* 0x007fe2000f8e0202 */
[----:B------:R-:W-:Y:S01]  /*01e0*/  UMOV UR5, 0x400 ;  /* 0x0000040000057882 */ /* 0x000fe20000000000 */
[----:B------:R-:W-:Y:S01]  /*01f0*/  USHF.R.S32.HI UR8, URZ, 0x1f, UR9 ;  /* 0x0000001fff087899 */ /* 0x000fe20008011409 */
[----:B------:R-:W-:Y:S01]  /*0200*/  HFMA2 R48, -RZ, RZ, 0, 0 ;  /* 0x00000000ff307431 */ /* 0x000fe200000001ff */
[----:B------:R-:W-:Y:S01]  /*0210*/  UIADD3 UR6, UPT, UPT, UR5, 0x2000, URZ ;  /* 0x0000200005067890 */ /* 0x000fe2000fffe0ff */
[C---:B------:R-:W-:Y:S01]  /*0220*/  SHF.L.U32 R4, R3.reuse, 0x4, RZ ;  /* 0x0000000403047819 */ /* 0x040fe200000006ff */
[----:B------:R-:W-:Y:S01]  /*0230*/  ULEA.HI UR8, UR8, UR9, URZ, 0x2 ;  /* 0x0000000908087291 */ /* 0x000fe2000f8f10ff */
[----:B------:R-:W-:Y:S01]  /*0240*/  LOP3.LUT R54, R3, 0x7, RZ, 0xc0, !PT ;  /* 0x0000000703367812 */ /* 0x000fe200078ec0ff */
[----:B------:R-:W0:Y:S01]  /*0250*/  LDCU UR13, c[0x0][0x398] ;  /* 0x00007300ff0d77ac */ /* 0x000e220008000800 */
[----:B------:R-:W-:-:S02]  /*0260*/  LOP3.LUT R4, R4, 0xf0, RZ, 0xc0, !PT ;  /* 0x000000f004047812 */ /* 0x000fc400078ec0ff */
[--C-:B------:R-:W-:Y:S01]  /*0270*/  SHF.R.U32.HI R50, RZ, 0x4, R3.reuse ;  /* 0x00000004ff327819 */ /* 0x100fe20000011603 */
[----:B------:R-:W1:Y:S01]  /*0280*/  LDCU UR14, c[0x0][0x39c] ;  /* 0x00007380ff0e77ac */ /* 0x000e620008000800 */
[----:B------:R-:W-:Y:S01]  /*0290*/  MOV R23, RZ ;  /* 0x000000ff00177202 */ /* 0x000fe20000000f00 */
[----:B------:R-:W-:Y:S02]  /*02a0*/  USHF.R.S32.HI UR8, URZ, 0x2, UR8 ;  /* 0x00000002ff087899 */ /* 0x000fe40008011408 */
[----:B----4-:R-:W-:Y:S02]  /*02b0*/  ULEA UR6, UR7, UR6, 0x18 ;  /* 0x0000000607067291 */ /* 0x010fe4000f8ec0ff */
[----:B------:R-:W-:Y:S02]  /*02c0*/  ULEA UR5, UR7, UR5, 0x18 ;  /* 0x0000000507057291 */ /* 0x000fe4000f8ec0ff */
[----:B------:R-:W-:Y:S02]  /*02d0*/  UIADD3 UR9, UPT, UPT, UR6, 0x800, URZ ;  /* 0x0000080006097890 */ /* 0x000fe4000fffe0ff */
[----:B------:R-:W-:Y:S01]  /*02e0*/  IADD3 R7, PT, PT, R4, UR6, RZ ;  /* 0x0000000604077c10 */ /* 0x000fe2000fffe0ff */
[----:B------:R-:W-:Y:S01]  /*02f0*/  UIADD3 UR12, UPT, UPT, UR6, 0x1000, URZ ;  /* 0x00001000060c7890 */ /* 0x000fe2000fffe0ff */
[----:B------:R-:W-:Y:S01]  /*0300*/  LOP3.LUT R4, R3, 0xf, RZ, 0xc0, !PT ;  /* 0x0000000f03047812 */ /* 0x000fe200078ec0ff */
[----:B------:R-:W-:Y:S01]  /*0310*/  UIADD3 UR7, UPT, UPT, UR6, 0x1800, URZ ;  /* 0x0000180006077890 */ /* 0x000fe2000fffe0ff */
[----:B------:R-:W-:-:S02]  /*0320*/  SHF.R.U32.HI R3, RZ, 0x3, R3 ;  /* 0x00000003ff037819 */ /* 0x000fc40000011603 */
[----:B------:R-:W-:Y:S02]  /*0330*/  LEA R6, R54, UR5, 0x4 ;  /* 0x0000000536067c11 */ /* 0x000fe4000f8e20ff */
[----:B------:R-:W-:Y:S02]  /*0340*/  LEA R50, R50, R7, 0x8 ;  /* 0x0000000732327211 */ /* 0x000fe400078e40ff */
[----:B------:R-:W-:Y:S02]  /*0350*/  LEA R53, R5, R4, 0x4 ;  /* 0x0000000405357211 */ /* 0x000fe400078e20ff */
[C---:B------:R-:W-:Y:S02]  /*0360*/  LEA R51, R3.reuse, R6, 0x7 ;  /* 0x0000000603337211 */ /* 0x040fe400078e38ff */
[----:B------:R-:W-:Y:S02]  /*0370*/  IADD3 R52, PT, PT, R3, UR4, RZ ;  /* 0x0000000403347c10 */ /* 0x000fe4000fffe0ff */
[----:B------:R-:W-:-:S02]  /*0380*/  LEA R49, R0, UR5, 0x7 ;  /* 0x0000000500317c11 */ /* 0x000fc4000f8e38ff */
[C---:B------:R-:W-:Y:S02]  /*0390*/  LEA R7, R2.reuse, UR6, 0x4 ;  /* 0x0000000602077c11 */ /* 0x040fe4000f8e20ff */
[C---:B------:R-:W-:Y:S02]  /*03a0*/  LEA R3, R2.reuse, UR9, 0x4 ;  /* 0x0000000902037c11 */ /* 0x040fe4000f8e20ff */
[C---:B------:R-:W-:Y:S02]  /*03b0*/  LEA R4, R2.reuse, UR12, 0x4 ;  /* 0x0000000c02047c11 */ /* 0x040fe4000f8e20ff */
[----:B01----:R-:W-:-:S07]  /*03c0*/  LEA R6, R2, UR7, 0x4 ;  /* 0x0000000702067c11 */ /* 0x003fce000f8e20ff */
.L_x_1:
[----:B------:R-:W0:Y:S01]  /*03d0*/  LDCU UR5, c[0x0][0x360] ;  /* 0x00006c00ff0577ac */ /* 0x000e220008000800 */
[----:B------:R-:W-:Y:S02]  /*03e0*/  LEA.HI R11, R48, R54, RZ, 0x1e ;  /* 0x00000036300b7211 */ /* 0x000fe400078ff0ff */
[----:B------:R-:W-:Y:S02]  /*03f0*/  CS2R R28, SRZ ;  /* 0x00000000001c7805 */ /* 0x000fe4000001ff00 */
[----:B------:R-:W-:Y:S02]  /*0400*/  ISETP.GE.AND P1, PT, R53, R55, PT ;  /* 0x000000373500720c */ /* 0x000fe40003f26270 */
[----:B------:R-:W-:Y:S02]  /*0410*/  CS2R R30, SRZ ;  /* 0x00000000001e7805 */ /* 0x000fe4000001ff00 */
[----:B------:R-:W-:Y:S02]  /*0420*/  IADD3 R24, PT, PT, R52, 0x20, RZ ;  /* 0x0000002034187810 */ /* 0x000fe40007ffe0ff */
[----:B------:R-:W-:-:S02]  /*0430*/  CS2R R32, SRZ ;  /* 0x0000000000207805 */ /* 0x000fc4000001ff00 */
[C---:B------:R-:W-:Y:S02]  /*0440*/  ISETP.GE.AND P0, PT, R11.reuse, UR8, PT ;  /* 0x000000080b007c0c */ /* 0x040fe4000bf06270 */
[----:B------:R-:W-:Y:S02]  /*0450*/  CS2R R34, SRZ ;  /* 0x0000000000227805 */ /* 0x000fe4000001ff00 */
[----:B------:R-:W-:Y:S02]  /*0460*/  ISETP.GE.AND P2, PT, R11, UR8, PT ;  /* 0x000000080b007c0c */ /* 0x000fe4000bf46270 */
[----:B------:R-:W-:Y:S02]  /*0470*/  ISETP.LT.AND P0, PT, R52, UR13, !P0 ;  /* 0x0000000d34007c0c */ /* 0x000fe4000c701270 */
[----:B------:R-:W-:Y:S01]  /*0480*/  ISETP.GE.OR P2, PT, R24, UR13, P2 ;  /* 0x0000000d18007c0c */ /* 0x000fe20009746670 */
[----:B0-----:R-:W-:-:S05]  /*0490*/  IMAD R9, R0, UR5, R2 ;  /* 0x0000000500097c24 */ /* 0x001fca000f8e0202 */
[----:B------:R-:W-:-:S05]  /*04a0*/  LEA.HI R8, R9, R48, RZ, 0x1c ;  /* 0x0000003009087211 */ /* 0x000fca00078fe0ff */
[----:B------:R-:W0:Y:S01]  /*04b0*/  @P0 LDC.64 R42, c[0x0][0x380] ;  /* 0x0000e000ff2a0b82 */ /* 0x000e220000000a00 */
[--C-:B------:R-:W-:Y:S01]  /*04c0*/  @P0 IMAD R9, R52, UR8, R11.reuse ;  /* 0x0000000834090c24 */ /* 0x100fe2000f8e020b */
[----:B------:R-:W-:Y:S01]  /*04d0*/  IADD3 R10, PT, PT, R8, 0x10, RZ ;  /* 0x00000010080a7810 */ /* 0x000fe20007ffe0ff */
[----:B------:R-:W-:Y:S01]  /*04e0*/  @!P2 IMAD R11, R24, UR8, R11 ;  /* 0x00000008180bac24 */ /* 0x000fe2000f8e020b */
[----:B------:R-:W-:Y:S02]  /*04f0*/  ISETP.GE.OR P3, PT, R8, UR14, P1 ;  /* 0x0000000e08007c0c */ /* 0x000fe40008f66670 */
[----:B------:R-:W-:Y:S02]  /*0500*/  ISETP.GE.OR P1, PT, R10, UR14, P1 ;  /* 0x0000000e0a007c0c */ /* 0x000fe40008f26670 */
[----:B------:R-:W1:Y:S09]  /*0510*/  @!P2 LDC.64 R40, c[0x0][0x380] ;  /* 0x0000e000ff28ab82 */ /* 0x000e720000000a00 */
[----:B------:R-:W2:Y:S01]  /*0520*/  @!P3 LDC.64 R38, c[0x0][0x388] ;  /* 0x0000e200ff26bb82 */ /* 0x000ea20000000a00 */
[----:B------:R-:W-:-:S02]  /*0530*/  @!P3 IMAD R25, R55, R8, R53 ;  /* 0x000000083719b224 */ /* 0x000fc400078e0235 */
[----:B------:R-:W-:Y:S02]  /*0540*/  @!P1 IMAD R27, R55, R10, R53 ;  /* 0x0000000a371b9224 */ /* 0x000fe400078e0235 */
[----:B0-----:R-:W-:Y:S01]  /*0550*/  @P0 IMAD.WIDE.U32 R42, R9, 0x10, R42 ;  /* 0x00000010092a0825 */ /* 0x001fe200078e002a */
[----:B------:R-:W-:Y:S02]  /*0560*/  CS2R R8, SRZ ;  /* 0x0000000000087805 */ /* 0x000fe4000001ff00 */
[----:B------:R-:W0:Y:S01]  /*0570*/  @!P1 LDC.64 R36, c[0x0][0x388] ;  /* 0x0000e200ff249b82 */ /* 0x000e220000000a00 */
[----:B-1----:R-:W-:Y:S01]  /*0580*/  @!P2 IMAD.WIDE.U32 R40, R11, 0x10, R40 ;  /* 0x000000100b28a825 */ /* 0x002fe200078e0028 */
[----:B------:R-:W-:-:S06]  /*0590*/  CS2R R10, SRZ ;  /* 0x00000000000a7805 */ /* 0x000fcc000001ff00 */
[----:B---3--:R-:W3:Y:S01]  /*05a0*/  @P0 LDG.E.128 R8, desc[UR10][R42.64] ;  /* 0x0000000a2a080981 */ /* 0x008ee2000c1e1d00 */
[----:B--2---:R-:W-:Y:S01]  /*05b0*/  @!P3 IMAD.WIDE R38, R25, 0x10, R38 ;  /* 0x000000101926b825 */ /* 0x004fe200078e0226 */
[----:B------:R-:W-:-:S04]  /*05c0*/  CS2R R24, SRZ ;  /* 0x0000000000187805 */ /* 0x000fc8000001ff00 */
[----:B------:R-:W2:Y:S01]  /*05d0*/  @!P3 LDG.E.128 R28, desc[UR10][R38.64] ;  /* 0x0000000a261cb981 */ /* 0x000ea2000c1e1d00 */
[----:B0-----:R-:W-:Y:S01]  /*05e0*/  @!P1 IMAD.WIDE R36, R27, 0x10, R36 ;  /* 0x000000101b249825 */ /* 0x001fe200078e0224 */
[----:B------:R-:W-:-:S04]  /*05f0*/  CS2R R26, SRZ ;  /* 0x00000000001a7805 */ /* 0x000fc8000001ff00 */
[----:B------:R-:W4:Y:S04]  /*0600*/  @!P1 LDG.E.128 R32, desc[UR10][R36.64] ;  /* 0x0000000a24209981 */ /* 0x000f28000c1e1d00 */
[----:B------:R-:W5:Y:S04]  /*0610*/  @!P2 LDG.E.128 R24, desc[UR10][R40.64] ;  /* 0x0000000a2818a981 */ /* 0x000f68000c1e1d00 */
[----:B---3--:R-:W-:Y:S04]  /*0620*/  STS.128 [R51], R8 ;  /* 0x0000000833007388 */ /* 0x008fe80000000c00 */
[----:B-----5:R-:W-:Y:S04]  /*0630*/  STS.128 [R51+0x1000], R24 ;  /* 0x0010001833007388 */ /* 0x020fe80000000c00 */
[----:B--2---:R-:W-:Y:S04]  /*0640*/  STS.128 [R50], R28 ;  /* 0x0000001c32007388 */ /* 0x004fe80000000c00 */
[----:B----4-:R-:W-:Y:S01]  /*0650*/  STS.128 [R50+0x1000], R32 ;  /* 0x0010002032007388 */ /* 0x010fe20000000c00 */
[----:B------:R-:W-:Y:S06]  /*0660*/  BAR.SYNC.DEFER_BLOCKING 0x0 ;  /* 0x0000000000007b1d */ /* 0x000fec0000010000 */
[----:B------:R-:W-:Y:S04]  /*0670*/  LDS.128 R24, [R49] ;  /* 0x0000000031187984 */ /* 0x000fe80000000c00 */
[----:B------:R-:W0:Y:S04]  /*0680*/  LDS.128 R28, [R7] ;  /* 0x00000000071c7984 */ /* 0x000e280000000c00 */
[----:B------:R-:W1:Y:S04]  /*0690*/  LDS.128 R36, [R49+0x800] ;  /* 0x0008000031247984 */ /* 0x000e680000000c00 */
[----:B------:R-:W2:Y:S04]  /*06a0*/  LDS.128 R32, [R7+0x100] ;  /* 0x0001000007207984 */ /* 0x000ea80000000c00 */
[----:B------:R-:W3:Y:S04]  /*06b0*/  LDS.128 R40, [R49+0x1000] ;  /* 0x0010000031287984 */ /* 0x000ee80000000c00 */
[----:B------:R-:W4:Y:S01]  /*06c0*/  LDS.128 R8, [R49+0x1800] ;  /* 0x0018000031087984 */ /* 0x000f220000000c00 */
[C---:B0-----:R-:W-:Y:S01]  /*06d0*/  FFMA R56, R24.reuse, R29, R45 ;  /* 0x0000001d18387223 */ /* 0x041fe2000000002d */
[C---:B------:R-:W-:Y:S01]  /*06e0*/  FFMA R45, R24.reuse, R30, R46 ;  /* 0x0000001e182d7223 */ /* 0x040fe2000000002e */
[CC--:B------:R-:W-:Y:S01]  /*06f0*/  FFMA R44, R24.reuse, R28.reuse, R44 ;  /* 0x0000001c182c7223 */ /* 0x0c0fe2000000002c */
[----:B------:R-:W-:Y:S01]  /*0700*/  FFMA R46, R24, R31, R47 ;  /* 0x0000001f182e7223 */ /* 0x000fe2000000002f */
[C---:B-1----:R-:W-:Y:S01]  /*0710*/  FFMA R60, R36.reuse, R28, R12 ;  /* 0x0000001c243c7223 */ /* 0x042fe2000000000c */
[C---:B------:R-:W-:Y:S01]  /*0720*/  FFMA R12, R36.reuse, R29, R13 ;  /* 0x0000001d240c7223 */ /* 0x040fe2000000000d */
[----:B------:R-:W-:Y:S01]  /*0730*/  FFMA R13, R36, R30, R14 ;  /* 0x0000001e240d7223 */ /* 0x000fe2000000000e */
[C---:B--2---:R-:W-:Y:S01]  /*0740*/  FFMA R57, R25.reuse, R32, R44 ;  /* 0x0000002019397223 */ /* 0x044fe2000000002c */
[C---:B------:R-:W-:Y:S01]  /*0750*/  FFMA R56, R25.reuse, R33, R56 ;  /* 0x0000002119387223 */ /* 0x040fe20000000038 */
[C---:B------:R-:W-:Y:S01]  /*0760*/  FFMA R24, R25.reuse, R34, R45 ;  /* 0x0000002219187223 */ /* 0x040fe2000000002d */
[----:B------:R-:W-:-:S02]  /*0770*/  FFMA R25, R25, R35, R46 ;  /* 0x0000002319197223 */ /* 0x000fc4000000002e */
[----:B------:R-:W0:Y:S01]  /*0780*/  LDS.128 R44, [R7+0x200] ;  /* 0x00020000072c7984 */ /* 0x000e220000000c00 */
[----:B------:R-:W-:Y:S01]  /*0790*/  FFMA R36, R36, R31, R15 ;  /* 0x0000001f24247223 */ /* 0x000fe2000000000f */
[C---:B------:R-:W-:Y:S01]  /*07a0*/  FFMA R59, R37.reuse, R33, R12 ;  /* 0x00000021253b7223 */ /* 0x040fe2000000000c */
[C---:B------:R-:W-:Y:S02]  /*07b0*/  FFMA R58, R37.reuse, R34, R13 ;  /* 0x00000022253a7223 */ /* 0x040fe4000000000d */
[----:B------:R-:W1:Y:S01]  /*07c0*/  LDS.128 R12, [R7+0x300] ;  /* 0x00030000070c7984 */ /* 0x000e620000000c00 */
[C---:B------:R-:W-:Y:S01]  /*07d0*/  FFMA R61, R37.reuse, R35, R36 ;  /* 0x00000023253d7223 */ /* 0x040fe20000000024 */
[C---:B---3--:R-:W-:Y:S01]  /*07e0*/  FFMA R36, R40.reuse, R28, R16 ;  /* 0x0000001c28247223 */ /* 0x048fe20000000010 */
[C---:B------:R-:W-:Y:S01]  /*07f0*/  FFMA R16, R40.reuse, R29, R17 ;  /* 0x0000001d28107223 */ /* 0x040fe20000000011 */
[C---:B------:R-:W-:Y:S01]  /*0800*/  FFMA R17, R40.reuse, R30, R18 ;  /* 0x0000001e28117223 */ /* 0x040fe20000000012 */
[-C--:B------:R-:W-:Y:S01]  /*0810*/  FFMA R60, R37, R32.reuse, R60 ;  /* 0x00000020253c7223 */ /* 0x080fe2000000003c */
[----:B------:R-:W-:Y:S01]  /*0820*/  FFMA R18, R40, R31, R19 ;  /* 0x0000001f28127223 */ /* 0x000fe20000000013 */
[C---:B------:R-:W-:Y:S01]  /*0830*/  FFMA R37, R41.reuse, R32, R36 ;  /* 0x0000002029257223 */ /* 0x040fe20000000024 */
[C---:B------:R-:W-:Y:S01]  /*0840*/  FFMA R40, R41.reuse, R33, R16 ;  /* 0x0000002129287223 */ /* 0x040fe20000000010 */
[----:B------:R-:W-:Y:S01]  /*0850*/  FFMA R36, R41, R34, R17 ;  /* 0x0000002229247223 */ /* 0x000fe20000000011 */
[C---:B----4-:R-:W-:Y:S01]  /*0860*/  FFMA R20, R8.reuse, R28, R20 ;  /* 0x0000001c08147223 */ /* 0x050fe20000000014 */
[C---:B------:R-:W-:Y:S01]  /*0870*/  FFMA R16, R8.reuse, R29, R21 ;  /* 0x0000001d08107223 */ /* 0x040fe20000000015 */
[C---:B------:R-:W-:Y:S01]  /*0880*/  FFMA R17, R8.reuse, R30, R22 ;  /* 0x0000001e08117223 */ /* 0x040fe20000000016 */
[----:B------:R-:W-:Y:S01]  /*0890*/  FFMA R8, R8, R31, R23 ;  /* 0x0000001f08087223 */ /* 0x000fe20000000017 */
[C---:B------:R-:W-:Y:S01]  /*08a0*/  FFMA R32, R9.reuse, R32, R20 ;  /* 0x0000002009207223 */ /* 0x040fe20000000014 */
[C---:B------:R-:W-:Y:S01]  /*08b0*/  FFMA R33, R9.reuse, R33, R16 ;  /* 0x0000002109217223 */ /* 0x040fe20000000010 */
[----:B------:R-:W-:Y:S01]  /*08c0*/  FFMA R34, R9, R34, R17 ;  /* 0x0000002209227223 */ /* 0x000fe20000000011 */
[-C--:B------:R-:W-:Y:S01]  /*08d0*/  FFMA R41, R41, R35.reuse, R18 ;  /* 0x0000002329297223 */ /* 0x080fe20000000012 */
[----:B------:R-:W-:Y:S01]  /*08e0*/  FFMA R9, R9, R35, R8 ;  /* 0x0000002309097223 */ /* 0x000fe20000000008 */
[----:B------:R-:W-:Y:S04]  /*08f0*/  LDS.128 R16, [R49+0x10] ;  /* 0x0000100031107984 */ /* 0x000fe80000000c00 */
[----:B------:R-:W2:Y:S04]  /*0900*/  LDS.128 R20, [R7+0x400] ;  /* 0x0004000007147984 */ /* 0x000ea80000000c00 */
[----:B------:R-:W3:Y:S01]  /*0910*/  LDS.128 R28, [R49+0x1010] ;  /* 0x00101000311c7984 */ /* 0x000ee20000000c00 */
[C---:B0-----:R-:W-:Y:S01]  /*0920*/  FFMA R24, R26.reuse, R46, R24 ;  /* 0x0000002e1a187223 */ /* 0x041fe20000000018 */
[C---:B------:R-:W-:Y:S01]  /*0930*/  FFMA R25, R26.reuse, R47, R25 ;  /* 0x0000002f1a197223 */ /* 0x040fe20000000019 */
[CC--:B------:R-:W-:Y:S01]  /*0940*/  FFMA R57, R26.reuse, R44.reuse, R57 ;  /* 0x0000002c1a397223 */ /* 0x0c0fe20000000039 */
[-C--:B------:R-:W-:Y:S01]  /*0950*/  FFMA R56, R26, R45.reuse, R56 ;  /* 0x0000002d1a387223 */ /* 0x080fe20000000038 */
[C---:B------:R-:W-:Y:S01]  /*0960*/  FFMA R60, R38.reuse, R44, R60 ;  /* 0x0000002c263c7223 */ /* 0x040fe2000000003c */
[CC--:B------:R-:W-:Y:S01]  /*0970*/  FFMA R59, R38.reuse, R45.reuse, R59 ;  /* 0x0000002d263b7223 */ /* 0x0c0fe2000000003b */
[----:B------:R-:W-:Y:S01]  /*0980*/  FFMA R58, R38, R46, R58 ;  /* 0x0000002e263a7223 */ /* 0x000fe2000000003a */
[C---:B------:R-:W-:Y:S01]  /*0990*/  FFMA R37, R42.reuse, R44, R37 ;  /* 0x0000002c2a257223 */ /* 0x040fe20000000025 */
[CC--:B------:R-:W-:Y:S01]  /*09a0*/  FFMA R40, R42.reuse, R45.reuse, R40 ;  /* 0x0000002d2a287223 */ /* 0x0c0fe20000000028 */
[----:B------:R-:W-:Y:S01]  /*09b0*/  FFMA R36, R42, R46, R36 ;  /* 0x0000002e2a247223 */ /* 0x000fe20000000024 */
[C---:B------:R-:W-:Y:S01]  /*09c0*/  FFMA R44, R10.reuse, R44, R32 ;  /* 0x0000002c0a2c7223 */ /* 0x040fe20000000020 */
[C---:B------:R-:W-:Y:S01]  /*09d0*/  FFMA R45, R10.reuse, R45, R33 ;  /* 0x0000002d0a2d7223 */ /* 0x040fe20000000021 */
[C---:B------:R-:W-:Y:S01]  /*09e0*/  FFMA R46, R10.reuse, R46, R34 ;  /* 0x0000002e0a2e7223 */ /* 0x040fe20000000022 */
[----:B------:R-:W-:Y:S01]  /*09f0*/  FFMA R9, R10, R47, R9 ;  /* 0x0000002f0a097223 */ /* 0x000fe20000000009 */
[C---:B-1----:R-:W-:Y:S01]  /*0a00*/  FFMA R57, R27.reuse, R12, R57 ;  /* 0x0000000c1b397223 */ /* 0x042fe20000000039 */
[C---:B------:R-:W-:Y:S01]  /*0a10*/  FFMA R56, R27.reuse, R13, R56 ;  /* 0x0000000d1b387223 */ /* 0x040fe20000000038 */
[C---:B------:R-:W-:Y:S01]  /*0a20*/  FFMA R8, R27.reuse, R14, R24 ;  /* 0x0000000e1b087223 */ /* 0x040fe20000000018 */
[----:B------:R-:W-:Y:S01]  /*0a30*/  FFMA R10, R27, R15, R25 ;  /* 0x0000000f1b0a7223 */ /* 0x000fe20000000019 */
[----:B------:R-:W-:Y:S04]  /*0a40*/  LDS.128 R32, [R49+0x1810] ;  /* 0x0018100031207984 */ /* 0x000fe80000000c00 */
[----:B------:R-:W0:Y:S01]  /*0a50*/  LDS.128 R24, [R49+0x810] ;  /* 0x0008100031187984 */ /* 0x000e220000000c00 */
[-C--:B------:R-:W-:Y:S01]  /*0a60*/  FFMA R61, R38, R47.reuse, R61 ;  /* 0x0000002f263d7223 */ /* 0x080fe2000000003d */
[----:B------:R-:W-:Y:S01]  /*0a70*/  FFMA R41, R42, R47, R41 ;  /* 0x0000002f2a297223 */ /* 0x000fe20000000029 */
[C---:B------:R-:W-:Y:S01]  /*0a80*/  FFMA R60, R39.reuse, R12, R60 ;  /* 0x0000000c273c7223 */ /* 0x040fe2000000003c */
[C---:B------:R-:W-:Y:S01]  /*0a90*/  FFMA R59, R39.reuse, R13, R59 ;  /* 0x0000000d273b7223 */ /* 0x040fe2000000003b */
[C---:B------:R-:W-:Y:S01]  /*0aa0*/  FFMA R58, R39.reuse, R14, R58 ;  /* 0x0000000e273a7223 */ /* 0x040fe2000000003a */
[----:B------:R-:W-:Y:S01]  /*0ab0*/  FFMA R61, R39, R15, R61 ;  /* 0x0000000f273d7223 */ /* 0x000fe2000000003d */
[C---:B------:R-:W-:Y:S01]  /*0ac0*/  FFMA R42, R43.reuse, R12, R37 ;  /* 0x0000000c2b2a7223 */ /* 0x040fe20000000025 */
[----:B------:R-:W-:-:S02]  /*0ad0*/  FFMA R47, R43, R14, R36 ;  /* 0x0000000e2b2f7223 */ /* 0x000fc40000000024 */
[----:B------:R-:W1:Y:S01]  /*0ae0*/  LDS.128 R36, [R7+0x500] ;  /* 0x0005000007247984 */ /* 0x000e620000000c00 */
[C---:B------:R-:W-:Y:S01]  /*0af0*/  FFMA R40, R43.reuse, R13, R40 ;  /* 0x0000000d2b287223 */ /* 0x040fe20000000028 */
[----:B------:R-:W-:Y:S01]  /*0b00*/  FFMA R41, R43, R15, R41 ;  /* 0x0000000f2b297223 */ /* 0x000fe20000000029 */
[C---:B--2---:R-:W-:Y:S01]  /*0b10*/  FFMA R57, R16.reuse, R20, R57 ;  /* 0x0000001410397223 */ /* 0x044fe20000000039 */
[C---:B------:R-:W-:Y:S01]  /*0b20*/  FFMA R56, R16.reuse, R21, R56 ;  /* 0x0000001510387223 */ /* 0x040fe20000000038 */
[C---:B------:R-:W-:Y:S01]  /*0b30*/  FFMA R43, R16.reuse, R22, R8 ;  /* 0x00000016102b7223 */ /* 0x040fe20000000008 */
[C---:B------:R-:W-:Y:S01]  /*0b40*/  FFMA R44, R11.reuse, R12, R44 ;  /* 0x0000000c0b2c7223 */ /* 0x040fe2000000002c */
[C---:B------:R-:W-:Y:S01]  /*0b50*/  FFMA R45, R11.reuse, R13, R45 ;  /* 0x0000000d0b2d7223 */ /* 0x040fe2000000002d */
[C---:B------:R-:W-:Y:S01]  /*0b60*/  FFMA R46, R11.reuse, R14, R46 ;  /* 0x0000000e0b2e7223 */ /* 0x040fe2000000002e */
[----:B------:R-:W-:Y:S01]  /*0b70*/  FFMA R15, R11, R15, R9 ;  /* 0x0000000f0b0f7223 */ /* 0x000fe20000000009 */
[----:B------:R-:W-:-:S02]  /*0b80*/  FFMA R16, R16, R23, R10 ;  /* 0x0000001710107223 */ /* 0x000fc4000000000a */
[----:B------:R-:W2:Y:S01]  /*0b90*/  LDS.128 R8, [R7+0x600] ;  /* 0x0006000007087984 */ /* 0x000ea20000000c00 */
[-C--:B---3--:R-:W-:Y:S01]  /*0ba0*/  FFMA R41, R28, R23.reuse, R41 ;  /* 0x000000171c297223 */ /* 0x088fe20000000029 */
[-C--:B0-----:R-:W-:Y:S01]  /*0bb0*/  FFMA R61, R24, R23.reuse, R61 ;  /* 0x00000017183d7223 */ /* 0x081fe2000000003d */
[----:B------:R-:W-:Y:S02]  /*0bc0*/  FFMA R23, R32, R23, R15 ;  /* 0x0000001720177223 */ /* 0x000fe4000000000f */
[----:B------:R-:W0:Y:S01]  /*0bd0*/  LDS.128 R12, [R7+0x700] ;  /* 0x00070000070c7984 */ /* 0x000e220000000c00 */
        /* <DEDUP_REMOVED lines=8> */
[----:B------:R-:W-:Y:S01]  /*0c60*/  FFMA R46, R32, R22, R46 ;  /* 0x00000016202e7223 */ /* 0x000fe2000000002e */
[C---:B-1----:R-:W-:Y:S01]  /*0c70*/  FFMA R57, R17.reuse, R36, R57 ;  /* 0x0000002411397223 */ /* 0x042fe20000000039 */
[C---:B------:R-:W-:Y:S01]  /*0c80*/  FFMA R56, R17.reuse, R37, R56 ;  /* 0x0000002511387223 */ /* 0x040fe20000000038 */
[C---:B------:R-:W-:Y:S01]  /*0c90*/  FFMA R43, R17.reuse, R38, R43 ;  /* 0x00000026112b7223 */ /* 0x040fe2000000002b */
[----:B------:R-:W-:Y:S01]  /*0ca0*/  FFMA R20, R17, R39, R16 ;  /* 0x0000002711147223 */ /* 0x000fe20000000010 */
[C---:B------:R-:W-:Y:S01]  /*0cb0*/  FFMA R24, R25.reuse, R36, R60 ;  /* 0x0000002419187223 */ /* 0x040fe2000000003c */
[CC--:B------:R-:W-:Y:S01]  /*0cc0*/  FFMA R59, R25.reuse, R37.reuse, R59 ;  /* 0x00000025193b7223 */ /* 0x0c0fe2000000003b */
[----:B------:R-:W-:Y:S01]  /*0cd0*/  FFMA R28, R25, R38, R58 ;  /* 0x00000026191c7223 */ /* 0x000fe2000000003a */
[C---:B------:R-:W-:Y:S01]  /*0ce0*/  FFMA R16, R29.reuse, R36, R42 ;  /* 0x000000241d107223 */ /* 0x040fe2000000002a */
[C---:B------:R-:W-:Y:S01]  /*0cf0*/  FFMA R17, R29.reuse, R37, R40 ;  /* 0x000000251d117223 */ /* 0x040fe20000000028 */
[----:B------:R-:W-:Y:S01]  /*0d00*/  FFMA R47, R29, R38, R47 ;  /* 0x000000261d2f7223 */ /* 0x000fe2000000002f */
[-C--:B------:R-:W-:Y:S01]  /*0d10*/  FFMA R61, R25, R39.reuse, R61 ;  /* 0x00000027193d7223 */ /* 0x080fe2000000003d */
[----:B------:R-:W-:Y:S01]  /*0d20*/  FFMA R29, R29, R39, R41 ;  /* 0x000000271d1d7223 */ /* 0x000fe20000000029 */
[C---:B------:R-:W-:Y:S01]  /*0d30*/  FFMA R44, R33.reuse, R36, R44 ;  /* 0x00000024212c7223 */ /* 0x040fe2000000002c */
[C---:B------:R-:W-:Y:S01]  /*0d40*/  FFMA R45, R33.reuse, R37, R45 ;  /* 0x00000025212d7223 */ /* 0x040fe2000000002d */
[C---:B------:R-:W-:Y:S01]  /*0d50*/  FFMA R46, R33.reuse, R38, R46 ;  /* 0x00000026212e7223 */ /* 0x040fe2000000002e */
[----:B------:R-:W-:Y:S01]  /*0d60*/  FFMA R33, R33, R39, R23 ;  /* 0x0000002721217223 */ /* 0x000fe20000000017 */
[C---:B--2---:R-:W-:Y:S01]  /*0d70*/  FFMA R57, R18.reuse, R8, R57 ;  /* 0x0000000812397223 */ /* 0x044fe20000000039 */
[C---:B------:R-:W-:Y:S01]  /*0d80*/  FFMA R56, R18.reuse, R9, R56 ;  /* 0x0000000912387223 */ /* 0x040fe20000000038 */
[C---:B------:R-:W-:Y:S01]  /*0d90*/  FFMA R32, R18.reuse, R10, R43 ;  /* 0x0000000a12207223 */ /* 0x040fe2000000002b */
[----:B------:R-:W-:Y:S01]  /*0da0*/  FFMA R58, R18, R11, R20 ;  /* 0x0000000b123a7223 */ /* 0x000fe20000000014 */
[C---:B------:R-:W-:Y:S01]  /*0db0*/  FFMA R24, R26.reuse, R8, R24 ;  /* 0x000000081a187223 */ /* 0x040fe20000000018 */
        /* <DEDUP_REMOVED lines=11> */
[----:B------:R-:W-:Y:S01]  /*0e70*/  LDS.128 R40, [R49+0x820] ;  /* 0x0008200031287984 */ /* 0x000fe20000000c00 */
[C---:B0-----:R-:W-:Y:S01]  /*0e80*/  FFMA R45, R19.reuse, R13, R56 ;  /* 0x0000000d132d7223 */ /* 0x041fe20000000038 */
[----:B------:R-:W-:-:S02]  /*0e90*/  FFMA R44, R19, R14, R32 ;  /* 0x0000000e132c7223 */ /* 0x000fc40000000020 */
[----:B------:R-:W0:Y:S01]  /*0ea0*/  LDS.128 R20, [R3] ;  /* 0x0000000003147984 */ /* 0x000e220000000c00 */
[----:B------:R-:W-:-:S03]  /*0eb0*/  FFMA R32, R27, R12, R24 ;  /* 0x0000000c1b207223 */ /* 0x000fc60000000018 */
[----:B------:R-:W1:Y:S01]  /*0ec0*/  LDS.128 R36, [R49+0x1020] ;  /* 0x0010200031247984 */ /* 0x000e620000000c00 */
[----:B------:R-:W-:-:S03]  /*0ed0*/  FFMA R34, R27, R13, R25 ;  /* 0x0000000d1b227223 */ /* 0x000fc60000000019 */
[----:B------:R-:W2:Y:S01]  /*0ee0*/  LDS.128 R8, [R49+0x1820] ;  /* 0x0018200031087984 */ /* 0x000ea20000000c00 */
[C---:B------:R-:W-:Y:S01]  /*0ef0*/  FFMA R28, R27.reuse, R14, R28 ;  /* 0x0000000e1b1c7223 */ /* 0x040fe2000000001c */
[-C--:B------:R-:W-:Y:S02]  /*0f00*/  FFMA R56, R27, R15.reuse, R26 ;  /* 0x0000000f1b387223 */ /* 0x080fe4000000001a */
[----:B------:R-:W3:Y:S01]  /*0f10*/  LDS.128 R24, [R3+0x100] ;  /* 0x0001000003187984 */ /* 0x000ee20000000c00 */
[CC--:B------:R-:W-:Y:S01]  /*0f20*/  FFMA R46, R19.reuse, R12.reuse, R57 ;  /* 0x0000000c132e7223 */ /* 0x0c0fe20000000039 */
[----:B------:R-:W-:Y:S01]  /*0f30*/  FFMA R47, R19, R15, R58 ;  /* 0x0000000f132f7223 */ /* 0x000fe2000000003a */
[C---:B------:R-:W-:Y:S01]  /*0f40*/  FFMA R57, R31.reuse, R12, R16 ;  /* 0x0000000c1f397223 */ /* 0x040fe20000000010 */
[C---:B------:R-:W-:Y:S01]  /*0f50*/  FFMA R58, R31.reuse, R13, R17 ;  /* 0x0000000d1f3a7223 */ /* 0x040fe20000000011 */
[C---:B------:R-:W-:Y:S02]  /*0f60*/  FFMA R61, R31.reuse, R14, R18 ;  /* 0x0000000e1f3d7223 */ /* 0x040fe40000000012 */
[----:B------:R-:W4:Y:S01]  /*0f70*/  LDS.128 R16, [R3+0x200] ;  /* 0x0002000003107984 */ /* 0x000f220000000c00 */
[----:B------:R-:W-:Y:S01]  /*0f80*/  FFMA R29, R31, R15, R29 ;  /* 0x0000000f1f1d7223 */ /* 0x000fe2000000001d */
[C---:B------:R-:W-:Y:S01]  /*0f90*/  FFMA R30, R35.reuse, R12, R30 ;  /* 0x0000000c231e7223 */ /* 0x040fe2000000001e */
[C---:B------:R-:W-:Y:S01]  /*0fa0*/  FFMA R59, R35.reuse, R13, R59 ;  /* 0x0000000d233b7223 */ /* 0x040fe2000000003b */
[C---:B------:R-:W-:Y:S01]  /*0fb0*/  FFMA R60, R35.reuse, R14, R60 ;  /* 0x0000000e233c7223 */ /* 0x040fe2000000003c */
[----:B------:R-:W-:-:S02]  /*0fc0*/  FFMA R33, R35, R15, R33 ;  /* 0x0000000f23217223 */ /* 0x000fc40000000021 */
[----:B------:R-:W5:Y:S01]  /*0fd0*/  LDS.128 R12, [R3+0x300] ;  /* 0x00030000030c7984 */ /* 0x000f620000000c00 */
[C---:B0-----:R-:W-:Y:S01]  /*0fe0*/  FFMA R28, R40.reuse, R22, R28 ;  /* 0x00000016281c7223 */ /* 0x041fe2000000001c */
[C---:B------:R-:W-:Y:S01]  /*0ff0*/  FFMA R56, R40.reuse, R23, R56 ;  /* 0x0000001728387223 */ /* 0x040fe20000000038 */
[CC--:B------:R-:W-:Y:S01]  /*1000*/  FFMA R32, R40.reuse, R20.reuse, R32 ;  /* 0x0000001428207223 */ /* 0x0c0fe20000000020 */
[-C--:B------:R-:W-:Y:S01]  /*1010*/  FFMA R34, R40, R21.reuse, R34 ;  /* 0x0000001528227223 */ /* 0x080fe20000000022 */
[C---:B-1----:R-:W-:Y:S01]  /*1020*/  FFMA R57, R36.reuse, R20, R57 ;  /* 0x0000001424397223 */ /* 0x042fe20000000039 */
[C---:B------:R-:W-:Y:S01]  /*1030*/  FFMA R58, R36.reuse, R21, R58 ;  /* 0x00000015243a7223 */ /* 0x040fe2000000003a */
[C---:B------:R-:W-:Y:S01]  /*1040*/  FFMA R61, R36.reuse, R22, R61 ;  /* 0x00000016243d7223 */ /* 0x040fe2000000003d */
[----:B------:R-:W-:Y:S01]  /*1050*/  FFMA R29, R36, R23, R29 ;  /* 0x00000017241d7223 */ /* 0x000fe2000000001d */
[C---:B--2---:R-:W-:Y:S01]  /*1060*/  FFMA R30, R8.reuse, R20, R30 ;  /* 0x00000014081e7223 */ /* 0x044fe2000000001e */
[C---:B------:R-:W-:Y:S01]  /*1070*/  FFMA R59, R8.reuse, R21, R59 ;  /* 0x00000015083b7223 */ /* 0x040fe2000000003b */
[C---:B------:R-:W-:Y:S01]  /*1080*/  FFMA R60, R8.reuse, R22, R60 ;  /* 0x00000016083c7223 */ /* 0x040fe2000000003c */
[----:B------:R-:W-:Y:S01]  /*1090*/  FFMA R23, R8, R23, R33 ;  /* 0x0000001708177223 */ /* 0x000fe20000000021 */
[C---:B---3--:R-:W-:Y:S01]  /*10a0*/  FFMA R57, R37.reuse, R24, R57 ;  /* 0x0000001825397223 */ /* 0x048fe20000000039 */
        /* <DEDUP_REMOVED lines=8> */
[-C--:B------:R-:W-:Y:S01]  /*1130*/  FFMA R56, R41, R27.reuse, R56 ;  /* 0x0000001b29387223 */ /* 0x080fe20000000038 */
[-C--:B------:R-:W-:Y:S01]  /*1140*/  FFMA R37, R37, R27.reuse, R29 ;  /* 0x0000001b25257223 */ /* 0x080fe2000000001d */
[----:B------:R-:W-:Y:S01]  /*1150*/  FFMA R9, R9, R27, R23 ;  /* 0x0000001b09097223 */ /* 0x000fe20000000017 */
[----:B------:R-:W-:Y:S04]  /*1160*/  LDS.128 R28, [R3+0x400] ;  /* 0x00040000031c7984 */ /* 0x000fe80000000c00 */
[----:B------:R-:W0:Y:S01]  /*1170*/  LDS.128 R24, [R49+0x830] ;  /* 0x0008300031187984 */ /* 0x000e220000000c00 */
[C---:B----4-:R-:W-:Y:S01]  /*1180*/  FFMA R32, R42.reuse, R16, R32 ;  /* 0x000000102a207223 */ /* 0x050fe20000000020 */
[C---:B------:R-:W-:Y:S01]  /*1190*/  FFMA R34, R42.reuse, R17, R34 ;  /* 0x000000112a227223 */ /* 0x040fe20000000022 */
[C---:B------:R-:W-:Y:S01]  /*11a0*/  FFMA R8, R42.reuse, R18, R8 ;  /* 0x000000122a087223 */ /* 0x040fe20000000008 */
[----:B------:R-:W-:Y:S01]  /*11b0*/  FFMA R56, R42, R19, R56 ;  /* 0x000000132a387223 */ /* 0x000fe20000000038 */
[----:B------:R-:W1:Y:S01]  /*11c0*/  LDS.128 R20, [R49+0x1030] ;  /* 0x0010300031147984 */ /* 0x000e620000000c00 */
        /* <DEDUP_REMOVED lines=8> */
[C---:B-----5:R-:W-:Y:S01]  /*1250*/  FFMA R10, R43.reuse, R12, R32 ;  /* 0x0000000c2b0a7223 */ /* 0x060fe20000000020 */
[----:B------:R-:W2:Y:S01]  /*1260*/  LDS.128 R16, [R49+0x1830] ;  /* 0x0018300031107984 */ /* 0x000ea20000000c00 */
[C---:B------:R-:W-:Y:S01]  /*1270*/  FFMA R36, R43.reuse, R13, R34 ;  /* 0x0000000d2b247223 */ /* 0x040fe20000000022 */
[C---:B------:R-:W-:Y:S01]  /*1280*/  FFMA R8, R43.reuse, R14, R8 ;  /* 0x0000000e2b087223 */ /* 0x040fe20000000008 */
[----:B------:R-:W-:-:S02]  /*1290*/  FFMA R56, R43, R15, R56 ;  /* 0x0000000f2b387223 */ /* 0x000fc40000000038 */
[----:B------:R-:W3:Y:S01]  /*12a0*/  LDS.128 R40, [R3+0x500] ;  /* 0x0005000003287984 */ /* 0x000ee20000000c00 */
[-C--:B------:R-:W-:Y:S01]  /*12b0*/  FFMA R57, R39, R12.reuse, R57 ;  /* 0x0000000c27397223 */ /* 0x080fe20000000039 */
[----:B------:R-:W-:Y:S02]  /*12c0*/  FFMA R12, R11, R12, R33 ;  /* 0x0000000c0b0c7223 */ /* 0x000fe40000000021 */
[----:B------:R-:W4:Y:S01]  /*12d0*/  LDS.128 R32, [R3+0x600] ;  /* 0x0006000003207984 */ /* 0x000f220000000c00 */
[C---:B------:R-:W-:Y:S01]  /*12e0*/  FFMA R58, R39.reuse, R13, R58 ;  /* 0x0000000d273a7223 */ /* 0x040fe2000000003a */
[CC--:B------:R-:W-:Y:S01]  /*12f0*/  FFMA R61, R39.reuse, R14.reuse, R61 ;  /* 0x0000000e273d7223 */ /* 0x0c0fe2000000003d */
[----:B------:R-:W-:Y:S01]  /*1300*/  FFMA R37, R39, R15, R37 ;  /* 0x0000000f27257223 */ /* 0x000fe20000000025 */
[C---:B------:R-:W-:Y:S01]  /*1310*/  FFMA R59, R11.reuse, R13, R59 ;  /* 0x0000000d0b3b7223 */ /* 0x040fe2000000003b */
[C---:B------:R-:W-:Y:S01]  /*1320*/  FFMA R60, R11.reuse, R14, R60 ;  /* 0x0000000e0b3c7223 */ /* 0x040fe2000000003c */
[----:B------:R-:W-:Y:S01]  /*1330*/  FFMA R15, R11, R15, R9 ;  /* 0x0000000f0b0f7223 */ /* 0x000fe20000000009 */
[C---:B0-----:R-:W-:Y:S01]  /*1340*/  FFMA R13, R24.reuse, R28, R10 ;  /* 0x0000001c180d7223 */ /* 0x041fe2000000000a */
[----:B------:R-:W-:-:S02]  /*1350*/  FFMA R14, R24, R30, R8 ;  /* 0x0000001e180e7223 */ /* 0x000fc40000000008 */
[----:B------:R-:W0:Y:S01]  /*1360*/  LDS.128 R8, [R3+0x700] ;  /* 0x0007000003087984 */ /* 0x000e220000000c00 */
[C---:B------:R-:W-:Y:S01]  /*1370*/  FFMA R36, R24.reuse, R29, R36 ;  /* 0x0000001d18247223 */ /* 0x040fe20000000024 */
[----:B------:R-:W-:Y:S01]  /*1380*/  FFMA R56, R24, R31, R56 ;  /* 0x0000001f18387223 */ /* 0x000fe20000000038 */
        /* <DEDUP_REMOVED lines=26> */
[C---:B------:R-:W-:Y:S01]  /*1530*/  FFMA R17, R22.reuse, R34, R12 ;  /* 0x0000002216117223 */ /* 0x040fe2000000000c */
[----:B------:R-:W-:Y:S01]  /*1540*/  LDS.128 R28, [R49+0x840] ;  /* 0x00084000311c7984 */ /* 0x000fe20000000c00 */
[----:B------:R-:W-:Y:S01]  /*1550*/  FFMA R22, R22, R35, R21 ;  /* 0x0000002316167223 */ /* 0x000fe20000000015 */
[----:B------:R-:W-:-:S02]  /*1560*/  FFMA R21, R18, R32, R13 ;  /* 0x0000002012157223 */ /* 0x000fc4000000000d */
[----:B------:R-:W1:Y:S01]  /*1570*/  LDS.128 R36, [R4] ;  /* 0x0000000004247984 */ /* 0x000e620000000c00 */
[C---:B------:R-:W-:Y:S01]  /*1580*/  FFMA R57, R18.reuse, R33, R57 ;  /* 0x0000002112397223 */ /* 0x040fe20000000039 */
[C---:B------:R-:W-:Y:S01]  /*1590*/  FFMA R40, R18.reuse, R34, R40 ;  /* 0x0000002212287223 */ /* 0x040fe20000000028 */
[----:B------:R-:W-:Y:S01]  /*15a0*/  FFMA R18, R18, R35, R24 ;  /* 0x0000002312127223 */ /* 0x000fe20000000018 */
[----:B------:R-:W2:Y:S01]  /*15b0*/  LDS.128 R12, [R49+0x1040] ;  /* 0x00104000310c7984 */ /* 0x000ea20000000c00 */
[C---:B0-----:R-:W-:Y:S01]  /*15c0*/  FFMA R41, R27.reuse, R8, R41 ;  /* 0x000000081b297223 */ /* 0x041fe20000000029 */
[C---:B------:R-:W-:Y:S01]  /*15d0*/  FFMA R42, R27.reuse, R9, R42 ;  /* 0x000000091b2a7223 */ /* 0x040fe2000000002a */
[C---:B------:R-:W-:Y:S01]  /*15e0*/  FFMA R43, R27.reuse, R10, R43 ;  /* 0x0000000a1b2b7223 */ /* 0x040fe2000000002b */
[----:B------:R-:W-:Y:S01]  /*15f0*/  FFMA R56, R27, R11, R56 ;  /* 0x0000000b1b387223 */ /* 0x000fe20000000038 */
[----:B------:R-:W0:Y:S01]  /*1600*/  LDS.128 R32, [R49+0x1840] ;  /* 0x0018400031207984 */ /* 0x000e220000000c00 */
[----:B------:R-:W-:-:S03]  /*1610*/  FFMA R16, R23, R8, R16 ;  /* 0x0000000817107223 */ /* 0x000fc60000000010 */
[----:B------:R-:W3:Y:S01]  /*1620*/  LDS.128 R24, [R4+0x100] ;  /* 0x0001000004187984 */ /* 0x000ee20000000c00 */
[C---:B------:R-:W-:Y:S01]  /*1630*/  FFMA R58, R23.reuse, R9, R20 ;  /* 0x00000009173a7223 */ /* 0x040fe20000000014 */
[C---:B------:R-:W-:Y:S01]  /*1640*/  FFMA R17, R23.reuse, R10, R17 ;  /* 0x0000000a17117223 */ /* 0x040fe20000000011 */
[-C--:B------:R-:W-:Y:S01]  /*1650*/  FFMA R59, R23, R11.reuse, R22 ;  /* 0x0000000b173b7223 */ /* 0x080fe20000000016 */
[C---:B------:R-:W-:Y:S02]  /*1660*/  FFMA R8, R19.reuse, R8, R21 ;  /* 0x0000000813087223 */ /* 0x040fe40000000015 */
[----:B------:R-:W4:Y:S01]  /*1670*/  LDS.128 R20, [R4+0x200] ;  /* 0x0002000004147984 */ /* 0x000f220000000c00 */
[C---:B------:R-:W-:Y:S01]  /*1680*/  FFMA R40, R19.reuse, R10, R40 ;  /* 0x0000000a13287223 */ /* 0x040fe20000000028 */
        /* <DEDUP_REMOVED lines=8> */
[CC--:B------:R-:W-:Y:S01]  /*1710*/  FFMA R17, R12.reuse, R38.reuse, R17 ;  /* 0x000000260c117223 */ /* 0x0c0fe20000000011 */
[-C--:B------:R-:W-:Y:S01]  /*1720*/  FFMA R9, R12, R39.reuse, R59 ;  /* 0x000000270c097223 */ /* 0x080fe2000000003b */
[C---:B0-----:R-:W-:Y:S01]  /*1730*/  FFMA R40, R32.reuse, R38, R40 ;  /* 0x0000002620287223 */ /* 0x041fe20000000028 */
[C---:B------:R-:W-:Y:S01]  /*1740*/  FFMA R18, R32.reuse, R39, R18 ;  /* 0x0000002720127223 */ /* 0x040fe20000000012 */
[C---:B------:R-:W-:Y:S01]  /*1750*/  FFMA R56, R32.reuse, R36, R8 ;  /* 0x0000002420387223 */ /* 0x040fe20000000008 */
[----:B------:R-:W-:Y:S01]  /*1760*/  FFMA R57, R32, R37, R57 ;  /* 0x0000002520397223 */ /* 0x000fe20000000039 */
[C---:B---3--:R-:W-:Y:S01]  /*1770*/  FFMA R42, R29.reuse, R25, R42 ;  /* 0x000000191d2a7223 */ /* 0x048fe2000000002a */
[C---:B------:R-:W-:Y:S01]  /*1780*/  FFMA R43, R29.reuse, R26, R43 ;  /* 0x0000001a1d2b7223 */ /* 0x040fe2000000002b */
[CC--:B------:R-:W-:Y:S01]  /*1790*/  FFMA R12, R29.reuse, R24.reuse, R41 ;  /* 0x000000181d0c7223 */ /* 0x0c0fe20000000029 */
[----:B------:R-:W-:Y:S01]  /*17a0*/  FFMA R10, R29, R27, R28 ;  /* 0x0000001b1d0a7223 */ /* 0x000fe2000000001c */
[C---:B------:R-:W-:Y:S01]  /*17b0*/  FFMA R32, R13.reuse, R24, R16 ;  /* 0x000000180d207223 */ /* 0x040fe20000000010 */
[C---:B------:R-:W-:Y:S01]  /*17c0*/  FFMA R29, R13.reuse, R25, R58 ;  /* 0x000000190d1d7223 */ /* 0x040fe2000000003a */
[C---:B------:R-:W-:Y:S01]  /*17d0*/  FFMA R8, R13.reuse, R26, R17 ;  /* 0x0000001a0d087223 */ /* 0x040fe20000000011 */
[----:B------:R-:W-:Y:S01]  /*17e0*/  FFMA R9, R13, R27, R9 ;  /* 0x0000001b0d097223 */ /* 0x000fe20000000009 */
[----:B------:R-:W0:Y:S01]  /*17f0*/  LDS.128 R36, [R4+0x300] ;  /* 0x0003000004247984 */ /* 0x000e220000000c00 */
[C---:B------:R-:W-:Y:S01]  /*1800*/  FFMA R56, R33.reuse, R24, R56 ;  /* 0x0000001821387223 */ /* 0x040fe20000000038 */
[C---:B------:R-:W-:Y:S01]  /*1810*/  FFMA R57, R33.reuse, R25, R57 ;  /* 0x0000001921397223 */ /* 0x040fe20000000039 */
[C---:B------:R-:W-:Y:S01]  /*1820*/  FFMA R58, R33.reuse, R26, R40 ;  /* 0x0000001a213a7223 */ /* 0x040fe20000000028 */
[----:B------:R-:W-:Y:S01]  /*1830*/  FFMA R59, R33, R27, R18 ;  /* 0x0000001b213b7223 */ /* 0x000fe20000000012 */
[CC--:B----4-:R-:W-:Y:S01]  /*1840*/  FFMA R28, R30.reuse, R21.reuse, R42 ;  /* 0x000000151e1c7223 */ /* 0x0d0fe2000000002a */
[C---:B------:R-:W-:Y:S01]  /*1850*/  FFMA R13, R30.reuse, R22, R43 ;  /* 0x000000161e0d7223 */ /* 0x040fe2000000002b */
[-C--:B------:R-:W-:Y:S01]  /*1860*/  FFMA R12, R30, R20.reuse, R12 ;  /* 0x000000141e0c7223 */ /* 0x080fe2000000000c */
[----:B------:R-:W-:Y:S01]  /*1870*/  LDS.128 R16, [R49+0x850] ;  /* 0x0008500031107984 */ /* 0x000fe20000000c00 */
[C---:B------:R-:W-:Y:S01]  /*1880*/  FFMA R32, R14.reuse, R20, R32 ;  /* 0x000000140e207223 */ /* 0x040fe20000000020 */
[C---:B------:R-:W-:Y:S01]  /*1890*/  FFMA R29, R14.reuse, R21, R29 ;  /* 0x000000150e1d7223 */ /* 0x040fe2000000001d */
[----:B------:R-:W-:Y:S01]  /*18a0*/  FFMA R33, R14, R22, R8 ;  /* 0x000000160e217223 */ /* 0x000fe20000000008 */
[----:B------:R-:W1:Y:S01]  /*18b0*/  LDS.128 R40, [R4+0x400] ;  /* 0x0004000004287984 */ /* 0x000e620000000c00 */
[-C--:B------:R-:W-:Y:S01]  /*18c0*/  FFMA R30, R30, R23.reuse, R10 ;  /* 0x000000171e1e7223 */ /* 0x080fe2000000000a */
[----:B------:R-:W-:-:S02]  /*18d0*/  FFMA R14, R14, R23, R9 ;  /* 0x000000170e0e7223 */ /* 0x000fc40000000009 */
[----:B------:R-:W2:Y:S01]  /*18e0*/  LDS.128 R24, [R49+0x1050] ;  /* 0x0010500031187984 */ /* 0x000ea20000000c00 */
[----:B------:R-:W-:-:S03]  /*18f0*/  FFMA R56, R34, R20, R56 ;  /* 0x0000001422387223 */ /* 0x000fc60000000038 */
[----:B------:R-:W3:Y:S01]  /*1900*/  LDS.128 R8, [R49+0x1850] ;  /* 0x0018500031087984 */ /* 0x000ee20000000c00 */
[C---:B------:R-:W-:Y:S01]  /*1910*/  FFMA R57, R34.reuse, R21, R57 ;  /* 0x0000001522397223 */ /* 0x040fe20000000039 */
[C---:B------:R-:W-:Y:S01]  /*1920*/  FFMA R58, R34.reuse, R22, R58 ;  /* 0x00000016223a7223 */ /* 0x040fe2000000003a */
[----:B------:R-:W-:Y:S02]  /*1930*/  FFMA R34, R34, R23, R59 ;  /* 0x0000001722227223 */ /* 0x000fe4000000003b */
[----:B------:R-:W4:Y:S01]  /*1940*/  LDS.128 R20, [R4+0x500] ;  /* 0x0005000004147984 */ /* 0x000f220000000c00 */
[-C--:B0-----:R-:W-:Y:S01]  /*1950*/  FFMA R28, R31, R37.reuse, R28 ;  /* 0x000000251f1c7223 */ /* 0x081fe2000000001c */
[C---:B------:R-:W-:Y:S01]  /*1960*/  FFMA R32, R15.reuse, R36, R32 ;  /* 0x000000240f207223 */ /* 0x040fe20000000020 */
[C---:B------:R-:W-:Y:S01]  /*1970*/  FFMA R29, R15.reuse, R37, R29 ;  /* 0x000000250f1d7223 */ /* 0x040fe2000000001d */
[C---:B------:R-:W-:Y:S01]  /*1980*/  FFMA R33, R15.reuse, R38, R33 ;  /* 0x000000260f217223 */ /* 0x040fe20000000021 */
[-C--:B------:R-:W-:Y:S01]  /*1990*/  FFMA R14, R15, R39.reuse, R14 ;  /* 0x000000270f0e7223 */ /* 0x080fe2000000000e */
[C---:B------:R-:W-:Y:S01]  /*19a0*/  FFMA R12, R31.reuse, R36, R12 ;  /* 0x000000241f0c7223 */ /* 0x040fe2000000000c */
[C---:B------:R-:W-:Y:S01]  /*19b0*/  FFMA R13, R31.reuse, R38, R13 ;  /* 0x000000261f0d7223 */ /* 0x040fe2000000000d */
[-C--:B------:R-:W-:Y:S01]  /*19c0*/  FFMA R30, R31, R39.reuse, R30 ;  /* 0x000000271f1e7223 */ /* 0x080fe2000000001e */
[C---:B------:R-:W-:Y:S01]  /*19d0*/  FFMA R15, R35.reuse, R36, R56 ;  /* 0x00000024230f7223 */ /* 0x040fe20000000038 */
[C---:B------:R-:W-:Y:S01]  /*19e0*/  FFMA R34, R35.reuse, R39, R34 ;  /* 0x0000002723227223 */ /* 0x040fe20000000022 */
[C---:B------:R-:W-:Y:S01]  /*19f0*/  FFMA R31, R35.reuse, R37, R57 ;  /* 0x00000025231f7223 */ /* 0x040fe20000000039 */
[----:B------:R-:W-:Y:S01]  /*1a00*/  FFMA R61, R35, R38, R58 ;  /* 0x00000026233d7223 */ /* 0x000fe2000000003a */
[C---:B-1----:R-:W-:Y:S01]  /*1a10*/  FFMA R56, R16.reuse, R41, R28 ;  /* 0x0000002910387223 */ /* 0x042fe2000000001c */
[C---:B------:R-:W-:Y:S01]  /*1a20*/  FFMA R57, R16.reuse, R40, R12 ;  /* 0x0000002810397223 */ /* 0x040fe2000000000c */
[C---:B------:R-:W-:Y:S01]  /*1a30*/  FFMA R28, R16.reuse, R42, R13 ;  /* 0x0000002a101c7223 */ /* 0x040fe2000000000d */
[-C--:B------:R-:W-:Y:S01]  /*1a40*/  FFMA R58, R16, R43.reuse, R30 ;  /* 0x0000002b103a7223 */ /* 0x080fe2000000001e */
[CC--:B--2---:R-:W-:Y:S01]  /*1a50*/  FFMA R36, R24.reuse, R43.reuse, R14 ;  /* 0x0000002b18247223 */ /* 0x0c4fe2000000000e */
[C---:B------:R-:W-:Y:S01]  /*1a60*/  FFMA R60, R24.reuse, R40, R32 ;  /* 0x00000028183c7223 */ /* 0x040fe20000000020 */
[----:B------:R-:W-:Y:S01]  /*1a70*/  FFMA R37, R24, R42, R33 ;  /* 0x0000002a18257223 */ /* 0x000fe20000000021 */
[C---:B---3--:R-:W-:Y:S01]  /*1a80*/  FFMA R16, R8.reuse, R40, R15 ;  /* 0x0000002808107223 */ /* 0x048fe2000000000f */
[----:B------:R-:W-:Y:S01]  /*1a90*/  FFMA R43, R8, R43, R34 ;  /* 0x0000002b082b7223 */ /* 0x000fe20000000022 */
[----:B------:R-:W-:Y:S01]  /*1aa0*/  LDS.128 R12, [R49+0x20] ;  /* 0x00002000310c7984 */ /* 0x000fe20000000c00 */
[----:B------:R-:W-:-:S03]  /*1ab0*/  FFMA R59, R24, R41, R29 ;  /* 0x00000029183b7223 */ /* 0x000fc6000000001d */
[----:B------:R-:W0:Y:S01]  /*1ac0*/  LDS.128 R32, [R7+0x800] ;  /* 0x0008000007207984 */ /* 0x000e220000000c00 */
[C---:B------:R-:W-:Y:S01]  /*1ad0*/  FFMA R41, R8.reuse, R41, R31 ;  /* 0x0000002908297223 */ /* 0x040fe2000000001f */
[----:B----4-:R-:W-:Y:S02]  /*1ae0*/  FFMA R24, R17, R22, R28 ;  /* 0x0000001611187223 */ /* 0x010fe4000000001c */
[----:B------:R-:W1:Y:S01]  /*1af0*/  LDS.128 R28, [R7+0x900] ;  /* 0x00090000071c7984 */ /* 0x000e620000000c00 */
[----:B------:R-:W-:Y:S01]  /*1b00*/  FFMA R61, R8, R42, R61 ;  /* 0x0000002a083d7223 */ /* 0x000fe2000000003d */
[C---:B------:R-:W-:Y:S01]  /*1b10*/  FFMA R60, R25.reuse, R20, R60 ;  /* 0x00000014193c7223 */ /* 0x040fe2000000003c */
[C---:B------:R-:W-:Y:S01]  /*1b20*/  FFMA R59, R25.reuse, R21, R59 ;  /* 0x00000015193b7223 */ /* 0x040fe2000000003b */
[C---:B------:R-:W-:Y:S01]  /*1b30*/  FFMA R8, R25.reuse, R22, R37 ;  /* 0x0000001619087223 */ /* 0x040fe20000000025 */
[----:B------:R-:W-:Y:S02]  /*1b40*/  FFMA R25, R25, R23, R36 ;  /* 0x0000001719197223 */ /* 0x000fe40000000024 */
[----:B------:R-:W2:Y:S01]  /*1b50*/  LDS.128 R36, [R7+0xa00] ;  /* 0x000a000007247984 */ /* 0x000ea20000000c00 */
[CC--:B------:R-:W-:Y:S01]  /*1b60*/  FFMA R57, R17.reuse, R20.reuse, R57 ;  /* 0x0000001411397223 */ /* 0x0c0fe20000000039 */
[C---:B------:R-:W-:Y:S01]  /*1b70*/  FFMA R56, R17.reuse, R21, R56 ;  /* 0x0000001511387223 */ /* 0x040fe20000000038 */
[----:B------:R-:W-:Y:S01]  /*1b80*/  FFMA R58, R17, R23, R58 ;  /* 0x00000017113a7223 */ /* 0x000fe2000000003a */
[C---:B------:R-:W-:Y:S01]  /*1b90*/  FFMA R16, R9.reuse, R20, R16 ;  /* 0x0000001409107223 */ /* 0x040fe20000000010 */
[C---:B------:R-:W-:Y:S01]  /*1ba0*/  FFMA R17, R9.reuse, R21, R41 ;  /* 0x0000001509117223 */ /* 0x040fe20000000029 */
[C---:B------:R-:W-:Y:S01]  /*1bb0*/  FFMA R61, R9.reuse, R22, R61 ;  /* 0x00000016093d7223 */ /* 0x040fe2000000003d */
[----:B------:R-:W-:-:S02]  /*1bc0*/  FFMA R9, R9, R23, R43 ;  /* 0x0000001709097223 */ /* 0x000fc4000000002b */
[----:B------:R-:W3:Y:S01]  /*1bd0*/  LDS.128 R40, [R7+0xb00] ;  /* 0x000b000007287984 */ /* 0x000ee20000000c00 */
[C---:B0-----:R-:W-:Y:S01]  /*1be0*/  FFMA R32, R12.reuse, R32, R46 ;  /* 0x000000200c207223 */ /* 0x041fe2000000002e */
[C---:B------:R-:W-:Y:S01]  /*1bf0*/  FFMA R20, R12.reuse, R33, R45 ;  /* 0x000000210c147223 */ /* 0x040fe2000000002d */
[C---:B------:R-:W-:Y:S01]  /*1c00*/  FFMA R21, R12.reuse, R34, R44 ;  /* 0x000000220c157223 */ /* 0x040fe2000000002c */
[----:B------:R-:W-:Y:S01]  /*1c10*/  FFMA R12, R12, R35, R47 ;  /* 0x000000230c0c7223 */ /* 0x000fe2000000002f */
[C---:B-1----:R-:W-:Y:S01]  /*1c20*/  FFMA R23, R13.reuse, R28, R32 ;  /* 0x0000001c0d177223 */ /* 0x042fe20000000020 */
[----:B------:R-:W-:Y:S01]  /*1c30*/  LDS.128 R44, [R7+0xc00] ;  /* 0x000c0000072c7984 */ /* 0x000fe20000000c00 */
[----:B------:R-:W-:-:S03]  /*1c40*/  FFMA R22, R13, R29, R20 ;  /* 0x0000001d0d167223 */ /* 0x000fc60000000014 */
[----:B------:R-:W0:Y:S01]  /*1c50*/  LDS.128 R32, [R49+0x30] ;  /* 0x0000300031207984 */ /* 0x000e220000000c00 */
[C---:B------:R-:W-:Y:S01]  /*1c60*/  FFMA R21, R13.reuse, R30, R21 ;  /* 0x0000001e0d157223 */ /* 0x040fe20000000015 */
[----:B------:R-:W-:Y:S02]  /*1c70*/  FFMA R20, R13, R31, R12 ;  /* 0x0000001f0d147223 */ /* 0x000fe4000000000c */
[----:B------:R-:W1:Y:S01]  /*1c80*/  LDS.128 R28, [R7+0xd00] ;  /* 0x000d0000071c7984 */ /* 0x000e620000000c00 */
[C---:B--2---:R-:W-:Y:S01]  /*1c90*/  FFMA R36, R14.reuse, R36, R23 ;  /* 0x000000240e247223 */ /* 0x044fe20000000017 */
[C---:B------:R-:W-:Y:S01]  /*1ca0*/  FFMA R12, R14.reuse, R37, R22 ;  /* 0x000000250e0c7223 */ /* 0x040fe20000000016 */
[C---:B------:R-:W-:Y:S01]  /*1cb0*/  FFMA R13, R14.reuse, R38, R21 ;  /* 0x000000260e0d7223 */ /* 0x040fe20000000015 */
[----:B------:R-:W-:Y:S02]  /*1cc0*/  FFMA R14, R14, R39, R20 ;  /* 0x000000270e0e7223 */ /* 0x000fe40000000014 */
[----:B------:R-:W2:Y:S01]  /*1cd0*/  LDS.128 R20, [R7+0xe00] ;  /* 0x000e000007147984 */ /* 0x000ea20000000c00 */
[C---:B---3--:R-:W-:Y:S01]  /*1ce0*/  FFMA R37, R15.reuse, R40, R36 ;  /* 0x000000280f257223 */ /* 0x048fe20000000024 */
[C---:B------:R-:W-:Y:S01]  /*1cf0*/  FFMA R12, R15.reuse, R41, R12 ;  /* 0x000000290f0c7223 */ /* 0x040fe2000000000c */
[C---:B------:R-:W-:Y:S01]  /*1d00*/  FFMA R13, R15.reuse, R42, R13 ;  /* 0x0000002a0f0d7223 */ /* 0x040fe2000000000d */
[----:B------:R-:W-:-:S02]  /*1d10*/  FFMA R14, R15, R43, R14 ;  /* 0x0000002b0f0e7223 */ /* 0x000fc4000000000e */
[----:B------:R-:W-:Y:S01]  /*1d20*/  LDS.128 R40, [R7+0x1000] ;  /* 0x0010000007287984 */ /* 0x000fe20000000c00 */
[C---:B0-----:R-:W-:Y:S01]  /*1d30*/  FFMA R12, R32.reuse, R45, R12 ;  /* 0x0000002d200c7223 */ /* 0x041fe2000000000c */
[C---:B------:R-:W-:Y:S01]  /*1d40*/  FFMA R44, R32.reuse, R44, R37 ;  /* 0x0000002c202c7223 */ /* 0x040fe20000000025 */
[C---:B------:R-:W-:Y:S01]  /*1d50*/  FFMA R45, R32.reuse, R46, R13 ;  /* 0x0000002e202d7223 */ /* 0x040fe2000000000d */
[----:B------:R-:W-:Y:S01]  /*1d60*/  FFMA R14, R32, R47, R14 ;  /* 0x0000002f200e7223 */ /* 0x000fe2000000000e */
[----:B------:R-:W0:Y:S01]  /*1d70*/  LDS.128 R36, [R7+0xf00] ;  /* 0x000f000007247984 */ /* 0x000e220000000c00 */
[C---:B-1----:R-:W-:Y:S01]  /*1d80*/  FFMA R13, R33.reuse, R28, R44 ;  /* 0x0000001c210d7223 */ /* 0x042fe2000000002c */
[C---:B------:R-:W-:Y:S01]  /*1d90*/  FFMA R12, R33.reuse, R29, R12 ;  /* 0x0000001d210c7223 */ /* 0x040fe2000000000c */
[C---:B------:R-:W-:Y:S01]  /*1da0*/  FFMA R45, R33.reuse, R30, R45 ;  /* 0x0000001e212d7223 */ /* 0x040fe2000000002d */
[----:B------:R-:W-:Y:S02]  /*1db0*/  FFMA R46, R33, R31, R14 ;  /* 0x0000001f212e7223 */ /* 0x000fe4000000000e */
[----:B------:R-:W1:Y:S01]  /*1dc0*/  LDS.128 R28, [R49+0x40] ;  /* 0x00004000311c7984 */ /* 0x000e620000000c00 */
[C---:B--2---:R-:W-:Y:S01]  /*1dd0*/  FFMA R32, R34.reuse, R20, R13 ;  /* 0x0000001422207223 */ /* 0x044fe2000000000d */
[----:B------:R-:W-:-:S02]  /*1de0*/  FFMA R44, R34, R21, R12 ;  /* 0x00000015222c7223 */ /* 0x000fc4000000000c */
[----:B------:R-:W2:Y:S01]  /*1df0*/  LDS.128 R12, [R7+0x1100] ;  /* 0x00110000070c7984 */ /* 0x000ea20000000c00 */
[C---:B------:R-:W-:Y:S01]  /*1e00*/  FFMA R45, R34.reuse, R22, R45 ;  /* 0x00000016222d7223 */ /* 0x040fe2000000002d */
[----:B------:R-:W-:Y:S02]  /*1e10*/  FFMA R46, R34, R23, R46 ;  /* 0x00000017222e7223 */ /* 0x000fe4000000002e */
[----:B------:R-:W3:Y:S01]  /*1e20*/  LDS.128 R20, [R7+0x1200] ;  /* 0x0012000007147984 */ /* 0x000ee20000000c00 */
[C---:B0-----:R-:W-:Y:S01]  /*1e30*/  FFMA R33, R35.reuse, R36, R32 ;  /* 0x0000002423217223 */ /* 0x041fe20000000020 */
[C---:B------:R-:W-:Y:S01]  /*1e40*/  FFMA R44, R35.reuse, R37, R44 ;  /* 0x00000025232c7223 */ /* 0x040fe2000000002c */
[C---:B------:R-:W-:Y:S01]  /*1e50*/  FFMA R45, R35.reuse, R38, R45 ;  /* 0x00000026232d7223 */ /* 0x040fe2000000002d */
[----:B------:R-:W-:Y:S02]  /*1e60*/  FFMA R46, R35, R39, R46 ;  /* 0x00000027232e7223 */ /* 0x000fe4000000002e */
[----:B------:R-:W-:Y:S01]  /*1e70*/  LDS.128 R36, [R7+0x1400] ;  /* 0x0014000007247984 */ /* 0x000fe20000000c00 */
[----:B-1----:R-:W-:-:S03]  /*1e80*/  FFMA R40, R28, R40, R33 ;  /* 0x000000281c287223 */ /* 0x002fc60000000021 */
[----:B------:R-:W0:Y:S01]  /*1e90*/  LDS.128 R32, [R7+0x1300] ;  /* 0x0013000007207984 */ /* 0x000e220000000c00 */
[C---:B------:R-:W-:Y:S01]  /*1ea0*/  FFMA R44, R28.reuse, R41, R44 ;  /* 0x000000291c2c7223 */ /* 0x040fe2000000002c */
[C---:B------:R-:W-:Y:S01]  /*1eb0*/  FFMA R45, R28.reuse, R42, R45 ;  /* 0x0000002a1c2d7223 */ /* 0x040fe2000000002d */
[----:B------:R-:W-:Y:S01]  /*1ec0*/  FFMA R46, R28, R43, R46 ;  /* 0x0000002b1c2e7223 */ /* 0x000fe2000000002e */
[C---:B--2---:R-:W-:Y:S02]  /*1ed0*/  FFMA R47, R29.reuse, R12, R40 ;  /* 0x0000000c1d2f7223 */ /* 0x044fe40000000028 */
[----:B------:R-:W1:Y:S01]  /*1ee0*/  LDS.128 R40, [R49+0x50] ;  /* 0x0000500031287984 */ /* 0x000e620000000c00 */
        /* <DEDUP_REMOVED lines=14> */
[C---:B------:R-:W-:Y:S01]  /*1fd0*/  FFMA R44, R40.reuse, R37, R44 ;  /* 0x00000025282c7223 */ /* 0x040fe2000000002c */
[C---:B------:R-:W-:Y:S01]  /*1fe0*/  FFMA R45, R40.reuse, R38, R45 ;  /* 0x00000026282d7223 */ /* 0x040fe2000000002d */
[----:B------:R-:W-:Y:S01]  /*1ff0*/  FFMA R46, R40, R39, R46 ;  /* 0x00000027282e7223 */ /* 0x000fe2000000002e */
[----:B------:R-:W-:Y:S01]  /*2000*/  LDS.128 R28, [R49+0x60] ;  /* 0x00006000311c7984 */ /* 0x000fe20000000c00 */
[----:B--2---:R-:W-:-:S03]  /*2010*/  FFMA R33, R41, R12, R36 ;  /* 0x0000000c29217223 */ /* 0x004fc60000000024 */
[----:B------:R-:W0:Y:S01]  /*2020*/  LDS.128 R36, [R7+0x1700] ;  /* 0x0017000007247984 */ /* 0x000e220000000c00 */
[C---:B------:R-:W-:Y:S01]  /*2030*/  FFMA R44, R41.reuse, R13, R44 ;  /* 0x0000000d292c7223 */ /* 0x040fe2000000002c */
[C---:B------:R-:W-:Y:S01]  /*2040*/  FFMA R45, R41.reuse, R14, R45 ;  /* 0x0000000e292d7223 */ /* 0x040fe2000000002d */
[----:B------:R-:W-:Y:S02]  /*2050*/  FFMA R46, R41, R15, R46 ;  /* 0x0000000f292e7223 */ /* 0x000fe4000000002e */
[----:B------:R-:W1:Y:S01]  /*2060*/  LDS.128 R12, [R7+0x1800] ;  /* 0x00180000070c7984 */ /* 0x000e620000000c00 */
[----:B---3--:R-:W-:-:S03]  /*2070*/  FFMA R40, R42, R20, R33 ;  /* 0x000000142a287223 */ /* 0x008fc60000000021 */
[----:B------:R-:W2:Y:S01]  /*2080*/  LDS.128 R32, [R7+0x1900] ;  /* 0x0019000007207984 */ /* 0x000ea20000000c00 */
[C---:B------:R-:W-:Y:S01]  /*2090*/  FFMA R44, R42.reuse, R21, R44 ;  /* 0x000000152a2c7223 */ /* 0x040fe2000000002c */
[C---:B------:R-:W-:Y:S01]  /*20a0*/  FFMA R45, R42.reuse, R22, R45 ;  /* 0x000000162a2d7223 */ /* 0x040fe2000000002d */
[----:B------:R-:W-:Y:S02]  /*20b0*/  FFMA R46, R42, R23, R46 ;  /* 0x000000172a2e7223 */ /* 0x000fe4000000002e */
[----:B------:R-:W3:Y:S01]  /*20c0*/  LDS.128 R20, [R7+0x1a00] ;  /* 0x001a000007147984 */ /* 0x000ee20000000c00 */
[C---:B0-----:R-:W-:Y:S01]  /*20d0*/  FFMA R41, R43.reuse, R36, R40 ;  /* 0x000000242b297223 */ /* 0x041fe20000000028 */
[C---:B------:R-:W-:Y:S01]  /*20e0*/  FFMA R42, R43.reuse, R37, R44 ;  /* 0x000000252b2a7223 */ /* 0x040fe2000000002c */
[C---:B------:R-:W-:Y:S01]  /*20f0*/  FFMA R45, R43.reuse, R38, R45 ;  /* 0x000000262b2d7223 */ /* 0x040fe2000000002d */
[----:B------:R-:W-:Y:S02]  /*2100*/  FFMA R40, R43, R39, R46 ;  /* 0x000000272b287223 */ /* 0x000fe4000000002e */
[----:B------:R-:W0:Y:S01]  /*2110*/  LDS.128 R36, [R7+0x1b00] ;  /* 0x001b000007247984 */ /* 0x000e220000000c00 */
[C---:B-1----:R-:W-:Y:S01]  /*2120*/  FFMA R12, R28.reuse, R12, R41 ;  /* 0x0000000c1c0c7223 */ /* 0x042fe20000000029 */
[C---:B------:R-:W-:Y:S01]  /*2130*/  FFMA R42, R28.reuse, R13, R42 ;  /* 0x0000000d1c2a7223 */ /* 0x040fe2000000002a */
[C---:B------:R-:W-:Y:S01]  /*2140*/  FFMA R41, R28.reuse, R14, R45 ;  /* 0x0000000e1c297223 */ /* 0x040fe2000000002d */
[----:B------:R-:W-:Y:S01]  /*2150*/  FFMA R40, R28, R15, R40 ;  /* 0x0000000f1c287223 */ /* 0x000fe20000000028 */
[C---:B--2---:R-:W-:Y:S01]  /*2160*/  FFMA R43, R29.reuse, R32, R12 ;  /* 0x000000201d2b7223 */ /* 0x044fe2000000000c */
[----:B------:R-:W-:Y:S04]  /*2170*/  LDS.128 R44, [R49+0x70] ;  /* 0x00007000312c7984 */ /* 0x000fe80000000c00 */
[----:B------:R-:W1:Y:S01]  /*2180*/  LDS.128 R12, [R7+0x1c00] ;  /* 0x001c0000070c7984 */ /* 0x000e620000000c00 */
[C---:B------:R-:W-:Y:S01]  /*2190*/  FFMA R28, R29.reuse, R33, R42 ;  /* 0x000000211d1c7223 */ /* 0x040fe2000000002a */
[C---:B------:R-:W-:Y:S01]  /*21a0*/  FFMA R41, R29.reuse, R34, R41 ;  /* 0x000000221d297223 */ /* 0x040fe20000000029 */
[----:B------:R-:W-:Y:S01]  /*21b0*/  FFMA R40, R29, R35, R40 ;  /* 0x000000231d287223 */ /* 0x000fe20000000028 */
[C---:B---3--:R-:W-:Y:S01]  /*21c0*/  FFMA R20, R30.reuse, R20, R43 ;  /* 0x000000141e147223 */ /* 0x048fe2000000002b */
[----:B------:R-:W2:Y:S01]  /*21d0*/  LDS.128 R32, [R7+0x1d00] ;  /* 0x001d000007207984 */ /* 0x000ea20000000c00 */
[C---:B------:R-:W-:Y:S01]  /*21e0*/  FFMA R28, R30.reuse, R21, R28 ;  /* 0x000000151e1c7223 */ /* 0x040fe2000000001c */
[C---:B------:R-:W-:Y:S01]  /*21f0*/  FFMA R41, R30.reuse, R22, R41 ;  /* 0x000000161e297223 */ /* 0x040fe20000000029 */
[----:B------:R-:W-:Y:S01]  /*2200*/  FFMA R40, R30, R23, R40 ;  /* 0x000000171e287223 */ /* 0x000fe20000000028 */
[----:B0-----:R-:W-:-:S02]  /*2210*/  FFMA R29, R31, R36, R20 ;  /* 0x000000241f1d7223 */ /* 0x001fc40000000014 */
[----:B------:R-:W0:Y:S01]  /*2220*/  LDS.128 R20, [R7+0x1e00] ;  /* 0x001e000007147984 */ /* 0x000e220000000c00 */
[C---:B------:R-:W-:Y:S01]  /*2230*/  FFMA R42, R31.reuse, R37, R28 ;  /* 0x000000251f2a7223 */ /* 0x040fe2000000001c */
[C---:B------:R-:W-:Y:S01]  /*2240*/  FFMA R41, R31.reuse, R38, R41 ;  /* 0x000000261f297223 */ /* 0x040fe20000000029 */
[----:B------:R-:W-:Y:S02]  /*2250*/  FFMA R40, R31, R39, R40 ;  /* 0x000000271f287223 */ /* 0x000fe40000000028 */
[----:B------:R-:W3:Y:S01]  /*2260*/  LDS.128 R36, [R7+0x1f00] ;  /* 0x001f000007247984 */ /* 0x000ee20000000c00 */
[----:B-1----:R-:W-:-:S03]  /*2270*/  FFMA R12, R44, R12, R29 ;  /* 0x0000000c2c0c7223 */ /* 0x002fc6000000001d */
[----:B------:R-:W1:Y:S01]  /*2280*/  LDS.128 R28, [R4+0x600] ;  /* 0x00060000041c7984 */ /* 0x000e620000000c00 */
[C---:B------:R-:W-:Y:S01]  /*2290*/  FFMA R42, R44.reuse, R13, R42 ;  /* 0x0000000d2c2a7223 */ /* 0x040fe2000000002a */
[C---:B------:R-:W-:Y:S01]  /*22a0*/  FFMA R41, R44.reuse, R14, R41 ;  /* 0x0000000e2c297223 */ /* 0x040fe20000000029 */
[----:B------:R-:W-:Y:S01]  /*22b0*/  FFMA R40, R44, R15, R40 ;  /* 0x0000000f2c287223 */ /* 0x000fe20000000028 */
[C---:B--2---:R-:W-:Y:S02]  /*22c0*/  FFMA R43, R45.reuse, R32, R12 ;  /* 0x000000202d2b7223 */ /* 0x044fe4000000000c */
[----:B------:R-:W2:Y:S01]  /*22d0*/  LDS.128 R12, [R4+0x700] ;  /* 0x00070000040c7984 */ /* 0x000ea20000000c00 */
[C---:B------:R-:W-:Y:S01]  /*22e0*/  FFMA R42, R45.reuse, R33, R42 ;  /* 0x000000212d2a7223 */ /* 0x040fe2000000002a */
[C---:B------:R-:W-:Y:S01]  /*22f0*/  FFMA R41, R45.reuse, R34, R41 ;  /* 0x000000222d297223 */ /* 0x040fe20000000029 */
[----:B------:R-:W-:Y:S02]  /*2300*/  FFMA R40, R45, R35, R40 ;  /* 0x000000232d287223 */ /* 0x000fe40000000028 */
[----:B------:R-:W-:Y:S01]  /*2310*/  LDS.128 R32, [R49+0x1060] ;  /* 0x0010600031207984 */ /* 0x000fe20000000c00 */
[C---:B0-----:R-:W-:Y:S01]  /*2320*/  FFMA R20, R46.reuse, R20, R43 ;  /* 0x000000142e147223 */ /* 0x041fe2000000002b */
[C---:B------:R-:W-:Y:S01]  /*2330*/  FFMA R42, R46.reuse, R21, R42 ;  /* 0x000000152e2a7223 */ /* 0x040fe2000000002a */
[C---:B------:R-:W-:Y:S01]  /*2340*/  FFMA R41, R46.reuse, R22, R41 ;  /* 0x000000162e297223 */ /* 0x040fe20000000029 */
[----:B------:R-:W-:Y:S01]  /*2350*/  FFMA R40, R46, R23, R40 ;  /* 0x000000172e287223 */ /* 0x000fe20000000028 */
[C---:B---3--:R-:W-:Y:S01]  /*2360*/  FFMA R44, R47.reuse, R36, R20 ;  /* 0x000000242f2c7223 */ /* 0x048fe20000000014 */
[C---:B------:R-:W-:Y:S01]  /*2370*/  FFMA R45, R47.reuse, R37, R42 ;  /* 0x000000252f2d7223 */ /* 0x040fe2000000002a */
[C---:B------:R-:W-:Y:S01]  /*2380*/  FFMA R46, R47.reuse, R38, R41 ;  /* 0x000000262f2e7223 */ /* 0x040fe20000000029 */
[----:B------:R-:W-:Y:S01]  /*2390*/  FFMA R47, R47, R39, R40 ;  /* 0x000000272f2f7223 */ /* 0x000fe20000000028 */
[----:B------:R-:W0:Y:S04]  /*23a0*/  LDS.128 R20, [R6] ;  /* 0x0000000006147984 */ /* 0x000e280000000c00 */
[----:B------:R-:W3:Y:S01]  /*23b0*/  LDS.128 R36, [R49+0x860] ;  /* 0x0008600031247984 */ /* 0x000ee20000000c00 */
[C---:B-1----:R-:W-:Y:S01]  /*23c0*/  FFMA R57, R18.reuse, R28, R57 ;  /* 0x0000001c12397223 */ /* 0x042fe20000000039 */
        /* <DEDUP_REMOVED lines=10> */
[----:B------:R-:W-:-:S02]  /*2470*/  FFMA R9, R10, R31, R9 ;  /* 0x0000001f0a097223 */ /* 0x000fc40000000009 */
[----:B------:R-:W1:Y:S01]  /*2480*/  LDS.128 R28, [R49+0x1860] ;  /* 0x00186000311c7984 */ /* 0x000e620000000c00 */
[C---:B--2---:R-:W-:Y:S01]  /*2490*/  FFMA R57, R19.reuse, R12, R57 ;  /* 0x0000000c13397223 */ /* 0x044fe20000000039 */
[C---:B------:R-:W-:Y:S01]  /*24a0*/  FFMA R56, R19.reuse, R13, R56 ;  /* 0x0000000d13387223 */ /* 0x040fe20000000038 */
[C---:B------:R-:W-:Y:S01]  /*24b0*/  FFMA R10, R19.reuse, R14, R24 ;  /* 0x0000000e130a7223 */ /* 0x040fe20000000018 */
[----:B------:R-:W-:Y:S02]  /*24c0*/  FFMA R58, R19, R15, R58 ;  /* 0x0000000f133a7223 */ /* 0x000fe4000000003a */
[----:B------:R-:W2:Y:S01]  /*24d0*/  LDS.128 R16, [R6+0x100] ;  /* 0x0001000006107984 */ /* 0x000ea20000000c00 */
[C---:B------:R-:W-:Y:S01]  /*24e0*/  FFMA R60, R27.reuse, R12, R60 ;  /* 0x0000000c1b3c7223 */ /* 0x040fe2000000003c */
[C---:B------:R-:W-:Y:S01]  /*24f0*/  FFMA R59, R27.reuse, R13, R59 ;  /* 0x0000000d1b3b7223 */ /* 0x040fe2000000003b */
[C---:B------:R-:W-:Y:S01]  /*2500*/  FFMA R8, R27.reuse, R14, R8 ;  /* 0x0000000e1b087223 */ /* 0x040fe20000000008 */
[----:B------:R-:W-:Y:S01]  /*2510*/  FFMA R41, R27, R15, R25 ;  /* 0x0000000f1b297223 */ /* 0x000fe20000000019 */
[----:B------:R-:W-:-:S02]  /*2520*/  FFMA R12, R11, R12, R26 ;  /* 0x0000000c0b0c7223 */ /* 0x000fc4000000001a */
[----:B------:R-:W4:Y:S01]  /*2530*/  LDS.128 R24, [R6+0x200] ;  /* 0x0002000006187984 */ /* 0x000f220000000c00 */
[C---:B------:R-:W-:Y:S01]  /*2540*/  FFMA R40, R11.reuse, R13, R40 ;  /* 0x0000000d0b287223 */ /* 0x040fe20000000028 */
[C---:B------:R-:W-:Y:S01]  /*2550*/  FFMA R61, R11.reuse, R14, R61 ;  /* 0x0000000e0b3d7223 */ /* 0x040fe2000000003d */
[----:B------:R-:W-:Y:S01]  /*2560*/  FFMA R15, R11, R15, R9 ;  /* 0x0000000f0b0f7223 */ /* 0x000fe20000000009 */
[----:B0-----:R-:W-:Y:S01]  /*2570*/  FFMA R14, R22, R32, R8 ;  /* 0x00000020160e7223 */ /* 0x001fe20000000008 */
[----:B---3--:R-:W-:Y:S02]  /*2580*/  FFMA R13, R36, R22, R10 ;  /* 0x00000016240d7223 */ /* 0x008fe4000000000a */
[----:B------:R-:W0:Y:S01]  /*2590*/  LDS.128 R8, [R6+0x300] ;  /* 0x0003000006087984 */ /* 0x000e220000000c00 */
[-C--:B------:R-:W-:Y:S01]  /*25a0*/  FFMA R60, R20, R32.reuse, R60 ;  /* 0x00000020143c7223 */ /* 0x080fe2000000003c */
[-C--:B------:R-:W-:Y:S01]  /*25b0*/  FFMA R59, R21, R32.reuse, R59 ;  /* 0x00000020153b7223 */ /* 0x080fe2000000003b */
[----:B------:R-:W-:Y:S01]  /*25c0*/  FFMA R41, R23, R32, R41 ;  /* 0x0000002017297223 */ /* 0x000fe20000000029 */
[C---:B------:R-:W-:Y:S01]  /*25d0*/  FFMA R57, R36.reuse, R20, R57 ;  /* 0x0000001424397223 */ /* 0x040fe20000000039 */
[C---:B------:R-:W-:Y:S01]  /*25e0*/  FFMA R56, R36.reuse, R21, R56 ;  /* 0x0000001524387223 */ /* 0x040fe20000000038 */
[----:B------:R-:W-:Y:S01]  /*25f0*/  FFMA R58, R36, R23, R58 ;  /* 0x00000017243a7223 */ /* 0x000fe2000000003a */
[-C--:B-1----:R-:W-:Y:S01]  /*2600*/  FFMA R12, R20, R28.reuse, R12 ;  /* 0x0000001c140c7223 */ /* 0x082fe2000000000c */
[-C--:B------:R-:W-:Y:S01]  /*2610*/  FFMA R40, R21, R28.reuse, R40 ;  /* 0x0000001c15287223 */ /* 0x080fe20000000028 */
[-C--:B------:R-:W-:Y:S01]  /*2620*/  FFMA R61, R22, R28.reuse, R61 ;  /* 0x0000001c163d7223 */ /* 0x080fe2000000003d */
[----:B------:R-:W-:Y:S01]  /*2630*/  FFMA R15, R23, R28, R15 ;  /* 0x0000001c170f7223 */ /* 0x000fe2000000000f */
[-C--:B--2---:R-:W-:Y:S01]  /*2640*/  FFMA R60, R16, R33.reuse, R60 ;  /* 0x00000021103c7223 */ /* 0x084fe2000000003c */
[-C--:B------:R-:W-:Y:S01]  /*2650*/  FFMA R59, R17, R33.reuse, R59 ;  /* 0x00000021113b7223 */ /* 0x080fe2000000003b */
[-C--:B------:R-:W-:Y:S01]  /*2660*/  FFMA R21, R18, R33.reuse, R14 ;  /* 0x0000002112157223 */ /* 0x080fe2000000000e */
[----:B------:R-:W-:Y:S01]  /*2670*/  FFMA R20, R37, R18, R13 ;  /* 0x0000001225147223 */ /* 0x000fe2000000000d */
[----:B------:R-:W-:Y:S01]  /*2680*/  FFMA R33, R19, R33, R41 ;  /* 0x0000002113217223 */ /* 0x000fe20000000029 */
[-C--:B------:R-:W-:Y:S01]  /*2690*/  FFMA R22, R16, R29.reuse, R12 ;  /* 0x0000001d10167223 */ /* 0x080fe2000000000c */
[-C--:B------:R-:W-:Y:S01]  /*26a0*/  FFMA R23, R17, R29.reuse, R40 ;  /* 0x0000001d11177223 */ /* 0x080fe20000000028 */
[-C--:B------:R-:W-:Y:S01]  /*26b0*/  FFMA R61, R18, R29.reuse, R61 ;  /* 0x0000001d123d7223 */ /* 0x080fe2000000003d */
[----:B------:R-:W-:Y:S01]  /*26c0*/  FFMA R29, R19, R29, R15 ;  /* 0x0000001d131d7223 */ /* 0x000fe2000000000f */
[C---:B------:R-:W-:Y:S01]  /*26d0*/  FFMA R57, R37.reuse, R16, R57 ;  /* 0x0000001025397223 */ /* 0x040fe20000000039 */
[C---:B------:R-:W-:Y:S01]  /*26e0*/  FFMA R56, R37.reuse, R17, R56 ;  /* 0x0000001125387223 */ /* 0x040fe20000000038 */
[----:B------:R-:W-:Y:S01]  /*26f0*/  FFMA R58, R37, R19, R58 ;  /* 0x00000013253a7223 */ /* 0x000fe2000000003a */
[----:B------:R-:W-:Y:S01]  /*2700*/  LDS.128 R40, [R49+0x870] ;  /* 0x0008700031287984 */ /* 0x000fe20000000c00 */
[-C--:B----4-:R-:W-:Y:S01]  /*2710*/  FFMA R60, R24, R34.reuse, R60 ;  /* 0x00000022183c7223 */ /* 0x090fe2000000003c */
[----:B------:R-:W-:-:S02]  /*2720*/  FFMA R59, R25, R34, R59 ;  /* 0x00000022193b7223 */ /* 0x000fc4000000003b */
[----:B------:R-:W1:Y:S01]  /*2730*/  LDS.128 R12, [R6+0x400] ;  /* 0x00040000060c7984 */ /* 0x000e620000000c00 */
[-C--:B------:R-:W-:Y:S01]  /*2740*/  FFMA R32, R26, R34.reuse, R21 ;  /* 0x000000221a207223 */ /* 0x080fe20000000015 */
[----:B------:R-:W-:Y:S02]  /*2750*/  FFMA R33, R27, R34, R33 ;  /* 0x000000221b217223 */ /* 0x000fe40000000021 */
[----:B------:R-:W2:Y:S01]  /*2760*/  LDS.128 R16, [R49+0x1070] ;  /* 0x0010700031107984 */ /* 0x000ea20000000c00 */
[----:B------:R-:W-:Y:S01]  /*2770*/  FFMA R28, R38, R26, R20 ;  /* 0x0000001a261c7223 */ /* 0x000fe20000000014 */
[-C--:B------:R-:W-:Y:S01]  /*2780*/  FFMA R34, R24, R30.reuse, R22 ;  /* 0x0000001e18227223 */ /* 0x080fe20000000016 */
[----:B------:R-:W-:Y:S01]  /*2790*/  FFMA R36, R25, R30, R23 ;  /* 0x0000001e19247223 */ /* 0x000fe20000000017 */
[C---:B------:R-:W-:Y:S01]  /*27a0*/  FFMA R57, R38.reuse, R24, R57 ;  /* 0x0000001826397223 */ /* 0x040fe20000000039 */
[----:B------:R-:W3:Y:S01]  /*27b0*/  LDS.128 R20, [R49+0x1870] ;  /* 0x0018700031147984 */ /* 0x000ee20000000c00 */
[C---:B------:R-:W-:Y:S01]  /*27c0*/  FFMA R56, R38.reuse, R25, R56 ;  /* 0x0000001926387223 */ /* 0x040fe20000000038 */
[----:B------:R-:W-:Y:S01]  /*27d0*/  FFMA R58, R38, R27, R58 ;  /* 0x0000001b263a7223 */ /* 0x000fe2000000003a */
[-C--:B------:R-:W-:Y:S01]  /*27e0*/  FFMA R61, R26, R30.reuse, R61 ;  /* 0x0000001e1a3d7223 */ /* 0x080fe2000000003d */
[----:B------:R-:W-:-:S02]  /*27f0*/  FFMA R29, R27, R30, R29 ;  /* 0x0000001e1b1d7223 */ /* 0x000fc4000000001d */
[----:B------:R-:W4:Y:S01]  /*2800*/  LDS.128 R24, [R6+0x500] ;  /* 0x0005000006187984 */ /* 0x000f220000000c00 */
[-C--:B0-----:R-:W-:Y:S01]  /*2810*/  FFMA R60, R8, R35.reuse, R60 ;  /* 0x00000023083c7223 */ /* 0x081fe2000000003c */
[-C--:B------:R-:W-:Y:S01]  /*2820*/  FFMA R59, R9, R35.reuse, R59 ;  /* 0x00000023093b7223 */ /* 0x080fe2000000003b */
[-C--:B------:R-:W-:Y:S01]  /*2830*/  FFMA R30, R10, R35.reuse, R32 ;  /* 0x000000230a1e7223 */ /* 0x080fe20000000020 */
[----:B------:R-:W-:Y:S01]  /*2840*/  FFMA R37, R11, R35, R33 ;  /* 0x000000230b257223 */ /* 0x000fe20000000021 */
[----:B------:R-:W-:Y:S02]  /*2850*/  FFMA R38, R8, R31, R34 ;  /* 0x0000001f08267223 */ /* 0x000fe40000000022 */
[----:B------:R-:W0:Y:S01]  /*2860*/  LDS.128 R32, [R6+0x600] ;  /* 0x0006000006207984 */ /* 0x000e220000000c00 */
[C---:B------:R-:W-:Y:S01]  /*2870*/  FFMA R57, R39.reuse, R8, R57 ;  /* 0x0000000827397223 */ /* 0x040fe20000000039 */
[C---:B------:R-:W-:Y:S01]  /*2880*/  FFMA R56, R39.reuse, R9, R56 ;  /* 0x0000000927387223 */ /* 0x040fe20000000038 */
[C---:B------:R-:W-:Y:S01]  /*2890*/  FFMA R28, R39.reuse, R10, R28 ;  /* 0x0000000a271c7223 */ /* 0x040fe2000000001c */
[----:B------:R-:W-:Y:S01]  /*28a0*/  FFMA R58, R39, R11, R58 ;  /* 0x0000000b273a7223 */ /* 0x000fe2000000003a */
[-C--:B------:R-:W-:Y:S01]  /*28b0*/  FFMA R36, R9, R31.reuse, R36 ;  /* 0x0000001f09247223 */ /* 0x080fe20000000024 */
[-C--:B------:R-:W-:Y:S01]  /*28c0*/  FFMA R61, R10, R31.reuse, R61 ;  /* 0x0000001f0a3d7223 */ /* 0x080fe2000000003d */
[----:B------:R-:W-:-:S02]  /*28d0*/  FFMA R29, R11, R31, R29 ;  /* 0x0000001f0b1d7223 */ /* 0x000fc4000000001d */
[----:B------:R-:W5:Y:S01]  /*28e0*/  LDS.128 R8, [R6+0x700] ;  /* 0x0007000006087984 */ /* 0x000f620000000c00 */
[----:B------:R-:W-:-:S04]  /*28f0*/  IADD3 R48, PT, PT, R48, 0x20, RZ ;  /* 0x0000002030307810 */ /* 0x000fc80007ffe0ff */
[----:B------:R-:W-:Y:S01]  /*2900*/  ISETP.GE.AND P0, PT, R48, UR14, PT ;  /* 0x0000000e30007c0c */ /* 0x000fe2000bf06270 */
[----:B-1----:R-:W-:Y:S01]  /*2910*/  FFMA R31, R40, R14, R28 ;  /* 0x0000000e281f7223 */ /* 0x002fe2000000001c */
[-C--:B--2---:R-:W-:Y:S01]  /*2920*/  FFMA R28, R13, R16.reuse, R59 ;  /* 0x000000100d1c7223 */ /* 0x084fe2000000003b */
[-C--:B------:R-:W-:Y:S01]  /*2930*/  FFMA R39, R12, R16.reuse, R60 ;  /* 0x000000100c277223 */ /* 0x080fe2000000003c */
[-C--:B------:R-:W-:Y:S01]  /*2940*/  FFMA R59, R14, R16.reuse, R30 ;  /* 0x000000100e3b7223 */ /* 0x080fe2000000001e */
[----:B------:R-:W-:Y:S01]  /*2950*/  FFMA R16, R15, R16, R37 ;  /* 0x000000100f107223 */ /* 0x000fe20000000025 */
[----:B------:R-:W-:Y:S01]  /*2960*/  FFMA R57, R40, R12, R57 ;  /* 0x0000000c28397223 */ /* 0x000fe20000000039 */
[-C--:B---3--:R-:W-:Y:S01]  /*2970*/  FFMA R37, R12, R20.reuse, R38 ;  /* 0x000000140c257223 */ /* 0x088fe20000000026 */
[-C--:B------:R-:W-:Y:S01]  /*2980*/  FFMA R36, R13, R20.reuse, R36 ;  /* 0x000000140d247223 */ /* 0x080fe20000000024 */
[-C--:B------:R-:W-:Y:S01]  /*2990*/  FFMA R61, R14, R20.reuse, R61 ;  /* 0x000000140e3d7223 */ /* 0x080fe2000000003d */
[C---:B------:R-:W-:Y:S01]  /*29a0*/  FFMA R56, R40.reuse, R13, R56 ;  /* 0x0000000d28387223 */ /* 0x040fe20000000038 */
[----:B------:R-:W-:Y:S01]  /*29b0*/  FFMA R58, R40, R15, R58 ;  /* 0x0000000f283a7223 */ /* 0x000fe2000000003a */
[----:B------:R-:W-:Y:S01]  /*29c0*/  FFMA R20, R15, R20, R29 ;  /* 0x000000140f147223 */ /* 0x000fe2000000001d */
[-C--:B----4-:R-:W-:Y:S01]  /*29d0*/  FFMA R39, R24, R17.reuse, R39 ;  /* 0x0000001118277223 */ /* 0x090fe20000000027 */
[-C--:B------:R-:W-:Y:S01]  /*29e0*/  FFMA R28, R25, R17.reuse, R28 ;  /* 0x00000011191c7223 */ /* 0x080fe2000000001c */
[-C--:B------:R-:W-:Y:S01]  /*29f0*/  FFMA R59, R26, R17.reuse, R59 ;  /* 0x000000111a3b7223 */ /* 0x080fe2000000003b */
[----:B------:R-:W-:Y:S01]  /*2a00*/  FFMA R16, R27, R17, R16 ;  /* 0x000000111b107223 */ /* 0x000fe20000000010 */
[-C--:B------:R-:W-:Y:S01]  /*2a10*/  FFMA R37, R24, R21.reuse, R37 ;  /* 0x0000001518257223 */ /* 0x080fe20000000025 */
[-C--:B------:R-:W-:Y:S01]  /*2a20*/  FFMA R36, R25, R21.reuse, R36 ;  /* 0x0000001519247223 */ /* 0x080fe20000000024 */
[----:B------:R-:W-:Y:S01]  /*2a30*/  FFMA R61, R26, R21, R61 ;  /* 0x000000151a3d7223 */ /* 0x000fe2000000003d */
[C---:B------:R-:W-:Y:S01]  /*2a40*/  FFMA R57, R41.reuse, R24, R57 ;  /* 0x0000001829397223 */ /* 0x040fe20000000039 */
[C---:B------:R-:W-:Y:S01]  /*2a50*/  FFMA R56, R41.reuse, R25, R56 ;  /* 0x0000001929387223 */ /* 0x040fe20000000038 */
[C---:B------:R-:W-:Y:S01]  /*2a60*/  FFMA R31, R41.reuse, R26, R31 ;  /* 0x0000001a291f7223 */ /* 0x040fe2000000001f */
[----:B------:R-:W-:Y:S01]  /*2a70*/  FFMA R58, R41, R27, R58 ;  /* 0x0000001b293a7223 */ /* 0x000fe2000000003a */
[----:B------:R-:W-:Y:S01]  /*2a80*/  FFMA R14, R27, R21, R20 ;  /* 0x000000151b0e7223 */ /* 0x000fe20000000014 */
[-C--:B0-----:R-:W-:Y:S01]  /*2a90*/  FFMA R39, R32, R18.reuse, R39 ;  /* 0x0000001220277223 */ /* 0x081fe20000000027 */
        /* <DEDUP_REMOVED lines=11> */
[-C--:B-----5:R-:W-:Y:S01]  /*2b50*/  FFMA R16, R8, R19.reuse, R39 ;  /* 0x0000001308107223 */ /* 0x0a0fe20000000027 */
        /* <DEDUP_REMOVED lines=11> */
[----:B------:R-:W-:Y:S06]  /*2c10*/  BAR.SYNC.DEFER_BLOCKING 0x0 ;  /* 0x0000000000007b1d */ /* 0x000fec0000010000 */
[----:B------:R-:W-:Y:S05]  /*2c20*/  @!P0 BRA `(.L_x_1) ;  /* 0xffffffd400e88947 */ /* 0x000fea000383ffff */
.L_x_0:
[----:B------:R-:W4:Y:S01]  /*2c30*/  LDC.64 R8, c[0x0][0x390] ;  /* 0x0000e400ff087b82 */ /* 0x000f220000000a00 */
[----:B-1----:R-:W-:Y:S02]  /*2c40*/  LEA R2, R5, R2, 0x4 ;  /* 0x0000000205027211 */ /* 0x002fe400078e20ff */
[----:B--2---:R-:W-:-:S05]  /*2c50*/  IADD3 R0, PT, PT, R0, UR4, RZ ;  /* 0x0000000400007c10 */ /* 0x004fca000fffe0ff */
[----:B------:R-:W-:-:S05]  /*2c60*/  IMAD R2, R55, R0, R2 ;  /* 0x0000000037027224 */ /* 0x000fca00078e0202 */
[CC--:B------:R-:W-:Y:S02]  /*2c70*/  LEA R6, R55.reuse, R2.reuse, 0x5 ;  /* 0x0000000237067211 */ /* 0x0c0fe400078e28ff */
[C---:B------:R-:W-:Y:S02]  /*2c80*/  LEA R5, R55.reuse, R2, 0x4 ;  /* 0x0000000237057211 */ /* 0x040fe400078e20ff */
[----:B------:R-:W-:Y:S01]  /*2c90*/  LEA R55, R55, R6, 0x4 ;  /* 0x0000000637377211 */ /* 0x000fe200078e20ff */
[----:B----4-:R-:W-:-:S04]  /*2ca0*/  IMAD.WIDE R2, R2, 0x10, R8 ;  /* 0x0000001002027825 */ /* 0x010fc800078e0208 */
[--C-:B------:R-:W-:Y:S01]  /*2cb0*/  IMAD.WIDE R4, R5, 0x10, R8.reuse ;  /* 0x0000001005047825 */ /* 0x100fe200078e0208 */
[----:B---3--:R-:W-:Y:S03]  /*2cc0*/  STG.E.128 desc[UR10][R2.64], R44 ;  /* 0x0000002c02007986 */ /* 0x008fe6000c101d0a */
[--C-:B------:R-:W-:Y:S01]  /*2cd0*/  IMAD.WIDE R6, R6, 0x10, R8.reuse ;  /* 0x0000001006067825 */ /* 0x100fe200078e0208 */
[----:B------:R-:W-:Y:S03]  /*2ce0*/  STG.E.128 desc[UR10][R4.64], R12 ;  /* 0x0000000c04007986 */ /* 0x000fe6000c101d0a */
[----:B------:R-:W-:Y:S01]  /*2cf0*/  IMAD.WIDE R8, R55, 0x10, R8 ;  /* 0x0000001037087825 */ /* 0x000fe200078e0208 */
[----:B------:R-:W-:Y:S04]  /*2d00*/  STG.E.128 desc[UR10][R6.64], R16 ;  /* 0x0000001006007986 */ /* 0x000fe8000c101d0a */
[----:B------:R-:W-:Y:S01]  /*2d10*/  STG.E.128 desc[UR10][R8.64], R20 ;  /* 0x0000001408007986 */ /* 0x000fe2000c101d0a */
[----:B0-----:R-:W-:Y:S05]  /*2d20*/  EXIT ;  /* 0x000000000000794d */ /* 0x001fea0003800000 */
.L_x_2:
[----:B------:R-:W-:-:S00]  /*2d30*/  BRA `(.L_x_2) ;  /* 0xfffffffc00fc7947 */ /* 0x000fc0000383ffff */
[----:B------:R-:W-:-:S00]  /*2d40*/  NOP ;  /* 0x0000000000007918 */ /* 0x000fc00000000000 */
        /* <DEDUP_REMOVED lines=11> */
.L_x_3:


//--------------------- .nv.shared._Z4mm32P6float4S0_S0_iii --------------------------
	.section	.nv.shared._Z4mm32P6float4S0_S0_iii,"aw",@nobits
	.sectionflags	@""
	.align	16
.nv.shared._Z4mm32P6float4S0_S0_iii:
	.zero		17408


//--------------------- .nv.shared.reserved.0     --------------------------
	.section	.nv.shared.reserved.0,"aw",@nobits
	.weak		__nv_reservedSMEM_offset_0_alias
	.size		__nv_reservedSMEM_offset_0_alias, 0, 64
	.other		__nv_reservedSMEM_offset_0_alias,@"STO_CUDA_RESERVED_SHARED STV_DEFAULT"
__nv_reservedSMEM_offset_0_alias:
	.zero		0
	.zero		64


//--------------------- .nv.constant0._Z4mm32P6float4S0_S0_iii --------------------------
	.section	.nv.constant0._Z4mm32P6float4S0_S0_iii,"a",@progbits
	.sectionflags	@""
	.align	4
.nv.constant0._Z4mm32P6float4S0_S0_iii:
	.zero		932


//--------------------- SYMBOLS --------------------------

	.type		.nv.reservedSmem.offset0,@object
	.size		.nv.reservedSmem.offset0,0x4
	.type		.nv.reservedSmem.cap,@object
	.size		.nv.reservedSmem.cap,0x4
